def matmul_kernel(
    a_ptr,
    b_ptr,
    c_ptr,
    M,
    N,
    K,
    stride_am,
    stride_ak,
    stride_bk,
    stride_bn,
    stride_cm,
    stride_cn,
    BLOCK_M: tl.constexpr,
    BLOCK_N: tl.constexpr,
    BLOCK_K: tl.constexpr,
    GROUP_M: tl.constexpr,
):
    pid = tl.program_id(axis=0)
    num_pid_m = tl.cdiv(M, BLOCK_M)
    num_pid_n = tl.cdiv(N, BLOCK_N)
    num_pid_in_group = GROUP_M * num_pid_n
    group_id = pid // num_pid_in_group
    first_pid_m = group_id * GROUP_M
    group_size_m = min(num_pid_m - first_pid_m, GROUP_M)
    pid_m = first_pid_m + ((pid % num_pid_in_group) % group_size_m)
    pid_n = (pid % num_pid_in_group) // group_size_m

    offs_am = (pid_m * BLOCK_M + tl.arange(0, BLOCK_M)) % M
    offs_bn = (pid_n * BLOCK_N + tl.arange(0, BLOCK_N)) % N
    offs_k = tl.arange(0, BLOCK_K)
    a_ptrs = a_ptr + offs_am[:, None] * stride_am + offs_k[None, :] * stride_ak
    b_ptrs = b_ptr + offs_k[:, None] * stride_bk + offs_bn[None, :] * stride_bn

    acc = tl.zeros((BLOCK_M, BLOCK_N), dtype=tl.float32)
    for kk in range(0, tl.cdiv(K, BLOCK_K)):
        a = tl.load(a_ptrs, mask=offs_k[None, :] < K - kk * BLOCK_K, other=0.0)
        b = tl.load(b_ptrs, mask=offs_k[:, None] < K - kk * BLOCK_K, other=0.0)
        acc = tl.dot(a, b, acc)
        a_ptrs += BLOCK_K * stride_ak
        b_ptrs += BLOCK_K * stride_bk

    c = acc.to(c_ptr.dtype.element_ty)
    offs_cm = pid_m * BLOCK_M + tl.arange(0, BLOCK_M)
    offs_cn = pid_n * BLOCK_N + tl.arange(0, BLOCK_N)
    c_ptrs = c_ptr + offs_cm[:, None] * stride_cm + offs_cn[None, :] * stride_cn
    mask = (offs_cm[:, None] < M) & (offs_cn[None, :] < N)
    tl.store(c_ptrs, c, mask=mask)

# config = {"BLOCK_K": 128, "BLOCK_M": 16, "BLOCK_N": 32, "GROUP_M": 8, "arch": "sm_90", "dtype": "fp16", "num_ctas": 1, "num_stages": 4, "num_warps": 2}
# arch = sm_90


// ===== COMPILED SASS (sm_90a) =====

	.target	sm_90a

	.elftype	@"ET_EXEC"


//--------------------- .note.nv.tkinfo           --------------------------
	.section	.note.nv.tkinfo,"",@"SHT_NOTE"
	.sectionflags	@"SHF_NOTE_NV_TKINFO"
	.tkinfo
        /*0018*/ 	.word	0x00000002
        /*0030*/ 	.string	""
        /*0030*/ 	.string	"ptxas"
        /*0030*/ 	.string	"Cuda compilation tools, release 13.0, V13.0.88"
        /*0030*/ 	.string	"Build cuda_13.0.r13.0/compiler.36424714_0"
        /*0030*/ 	.string	"-v  -suppress-debug-info  -lineinfo  -arch sm_90a "



//--------------------- .note.nv.cuinfo           --------------------------
	.section	.note.nv.cuinfo,"",@"SHT_NOTE"
	.sectionflags	@"SHF_NOTE_NV_CUINFO"
        /*0018*/ 	.short	0x0002
        /*001a*/ 	.short	0x005a
        /*001c*/ 	.short	0x0082
	.zero		2


//--------------------- .nv.info                  --------------------------
	.section	.nv.info,"",@"SHT_CUDA_INFO"
	.align	4


	//----- nvinfo : EIATTR_REGCOUNT
	.align		4
        /*0000*/ 	.byte	0x04, 0x2f
        /*0002*/ 	.short	(.L_1 - .L_0)
	.align		4
.L_0:
        /*0004*/ 	.word	index@(matmul_kernel)
        /*0008*/ 	.word	0x000000ff


	//----- nvinfo : EIATTR_FRAME_SIZE
	.align		4
.L_1:
        /*000c*/ 	.byte	0x04, 0x11
        /*000e*/ 	.short	(.L_3 - .L_2)
	.align		4
.L_2:
        /*0010*/ 	.word	index@(matmul_kernel)
        /*0014*/ 	.word	0x00000000


	//----- nvinfo : EIATTR_MIN_STACK_SIZE
	.align		4
.L_3:
        /*0018*/ 	.byte	0x04, 0x12
        /*001a*/ 	.short	(.L_5 - .L_4)
	.align		4
.L_4:
        /*001c*/ 	.word	index@(matmul_kernel)
        /*0020*/ 	.word	0x00000000
.L_5:


//--------------------- .nv.compat                --------------------------
	.section	.nv.compat,"",@"SHT_CUDA_COMPAT_INFO"
	.align	4
        /*0000*/ 	.byte	0x02, 0x09, 0x01, 0x00, 0x02, 0x02, 0x01, 0x00, 0x02, 0x05, 0x05, 0x00, 0x03, 0x07, 0x01, 0x01
        /*0010*/ 	.byte	0x02, 0x03, 0x00, 0x00, 0x02, 0x06, 0x01, 0x00, 0x04, 0x0b, 0x08, 0x00, 0x00, 0x00, 0x00, 0x00
        /*0020*/ 	.byte	0x00, 0x00, 0x00, 0x00


//--------------------- .nv.info.matmul_kernel    --------------------------
	.section	.nv.info.matmul_kernel,"",@"SHT_CUDA_INFO"
	.sectionflags	@""
	.align	4


	//----- nvinfo : EIATTR_CUDA_API_VERSION
	.align		4
        /*0000*/ 	.byte	0x04, 0x37
        /*0002*/ 	.short	(.L_7 - .L_6)
.L_6:
        /*0004*/ 	.word	0x00000082


	//----- nvinfo : EIATTR_KPARAM_INFO
	.align		4
.L_7:
        /*0008*/ 	.byte	0x04, 0x17
        /*000a*/ 	.short	(.L_9 - .L_8)
.L_8:
        /*000c*/ 	.word	0x00000000
        /*0010*/ 	.short	0x000d
        /*0012*/ 	.short	0x0048
        /*0014*/ 	.byte	0x00, 0xf4, 0x21, 0x00


	//----- nvinfo : EIATTR_KPARAM_INFO
	.align		4
.L_9:
        /*0018*/ 	.byte	0x04, 0x17
        /*001a*/ 	.short	(.L_11 - .L_10)
.L_10:
        /*001c*/ 	.word	0x00000000
        /*0020*/ 	.short	0x000c
        /*0022*/ 	.short	0x0040
        /*0024*/ 	.byte	0x00, 0xf4, 0x21, 0x00


	//----- nvinfo : EIATTR_KPARAM_INFO
	.align		4
.L_11:
        /*0028*/ 	.byte	0x04, 0x17
        /*002a*/ 	.short	(.L_13 - .L_12)
.L_12:
        /*002c*/ 	.word	0x00000000
        /*0030*/ 	.short	0x000b
        /*0032*/ 	.short	0x0038
        /*0034*/ 	.byte	0x00, 0xf0, 0x11, 0x00


	//----- nvinfo : EIATTR_KPARAM_INFO
	.align		4
.L_13:
        /*0038*/ 	.byte	0x04, 0x17
        /*003a*/ 	.short	(.L_15 - .L_14)
.L_14:
        /*003c*/ 	.word	0x00000000
        /*0040*/ 	.short	0x000a
        /*0042*/ 	.short	0x0034
        /*0044*/ 	.byte	0x00, 0xf0, 0x11, 0x00


	//----- nvinfo : EIATTR_KPARAM_INFO
	.align		4
.L_15:
        /*0048*/ 	.byte	0x04, 0x17
        /*004a*/ 	.short	(.L_17 - .L_16)
.L_16:
        /*004c*/ 	.word	0x00000000
        /*0050*/ 	.short	0x0009
        /*0052*/ 	.short	0x0030
        /*0054*/ 	.byte	0x00, 0xf0, 0x11, 0x00


	//----- nvinfo : EIATTR_KPARAM_INFO
	.align		4
.L_17:
        /*0058*/ 	.byte	0x04, 0x17
        /*005a*/ 	.short	(.L_19 - .L_18)
.L_18:
        /*005c*/ 	.word	0x00000000
        /*0060*/ 	.short	0x0008
        /*0062*/ 	.short	0x002c
        /*0064*/ 	.byte	0x00, 0xf0, 0x11, 0x00


	//----- nvinfo : EIATTR_KPARAM_INFO
	.align		4
.L_19:
        /*0068*/ 	.byte	0x04, 0x17
        /*006a*/ 	.short	(.L_21 - .L_20)
.L_20:
        /*006c*/ 	.word	0x00000000
        /*0070*/ 	.short	0x0007
        /*0072*/ 	.short	0x0028
        /*0074*/ 	.byte	0x00, 0xf0, 0x11, 0x00


	//----- nvinfo : EIATTR_KPARAM_INFO
	.align		4
.L_21:
        /*0078*/ 	.byte	0x04, 0x17
        /*007a*/ 	.short	(.L_23 - .L_22)
.L_22:
        /*007c*/ 	.word	0x00000000
        /*0080*/ 	.short	0x0006
        /*0082*/ 	.short	0x0024
        /*0084*/ 	.byte	0x00, 0xf0, 0x11, 0x00


	//----- nvinfo : EIATTR_KPARAM_INFO
	.align		4
.L_23:
        /*0088*/ 	.byte	0x04, 0x17
        /*008a*/ 	.short	(.L_25 - .L_24)
.L_24:
        /*008c*/ 	.word	0x00000000
        /*0090*/ 	.short	0x0005
        /*0092*/ 	.short	0x0020
        /*0094*/ 	.byte	0x00, 0xf0, 0x11, 0x00


	//----- nvinfo : EIATTR_KPARAM_INFO
	.align		4
.L_25:
        /*0098*/ 	.byte	0x04, 0x17
        /*009a*/ 	.short	(.L_27 - .L_26)
.L_26:
        /*009c*/ 	.word	0x00000000
        /*00a0*/ 	.short	0x0004
        /*00a2*/ 	.short	0x001c
        /*00a4*/ 	.byte	0x00, 0xf0, 0x11, 0x00


	//----- nvinfo : EIATTR_KPARAM_INFO
	.align		4
.L_27:
        /*00a8*/ 	.byte	0x04, 0x17
        /*00aa*/ 	.short	(.L_29 - .L_28)
.L_28:
        /*00ac*/ 	.word	0x00000000
        /*00b0*/ 	.short	0x0003
        /*00b2*/ 	.short	0x0018
        /*00b4*/ 	.byte	0x00, 0xf0, 0x11, 0x00


	//----- nvinfo : EIATTR_KPARAM_INFO
	.align		4
.L_29:
        /*00b8*/ 	.byte	0x04, 0x17
        /*00ba*/ 	.short	(.L_31 - .L_30)
.L_30:
        /*00bc*/ 	.word	0x00000000
        /*00c0*/ 	.short	0x0002
        /*00c2*/ 	.short	0x0010
        /*00c4*/ 	.byte	0x00, 0xf4, 0x21, 0x00


	//----- nvinfo : EIATTR_KPARAM_INFO
	.align		4
.L_31:
        /*00c8*/ 	.byte	0x04, 0x17
        /*00ca*/ 	.short	(.L_33 - .L_32)
.L_32:
        /*00cc*/ 	.word	0x00000000
        /*00d0*/ 	.short	0x0001
        /*00d2*/ 	.short	0x0008
        /*00d4*/ 	.byte	0x00, 0xf4, 0x21, 0x00


	//----- nvinfo : EIATTR_KPARAM_INFO
	.align		4
.L_33:
        /*00d8*/ 	.byte	0x04, 0x17
        /*00da*/ 	.short	(.L_35 - .L_34)
.L_34:
        /*00dc*/ 	.word	0x00000000
        /*00e0*/ 	.short	0x0000
        /*00e2*/ 	.short	0x0000
        /*00e4*/ 	.byte	0x00, 0xf4, 0x21, 0x00


	//----- nvinfo : EIATTR_SPARSE_MMA_MASK
	.align		4
.L_35:
        /*00e8*/ 	.byte	0x03, 0x50
        /*00ea*/ 	.short	0x0000


	//----- nvinfo : EIATTR_MAXREG_COUNT
	.align		4
        /*00ec*/ 	.byte	0x03, 0x1b
        /*00ee*/ 	.short	0x00ff


	//----- nvinfo : EIATTR_NUM_BARRIERS
	.align		4
        /*00f0*/ 	.byte	0x02, 0x4c
        /*00f2*/ 	.byte	0x01
	.zero		1


	//----- nvinfo : EIATTR_MERCURY_ISA_VERSION
	.align		4
        /*00f4*/ 	.byte	0x03, 0x5f
        /*00f6*/ 	.short	0x0101


	//----- nvinfo : EIATTR_EXIT_INSTR_OFFSETS
	.align		4
        /*00f8*/ 	.byte	0x04, 0x1c
        /*00fa*/ 	.short	(.L_37 - .L_36)


	//   ....[0]....
.L_36:
        /*00fc*/ 	.word	0x00005910


	//   ....[1]....
        /*0100*/ 	.word	0x00005940


	//----- nvinfo : EIATTR_REQNTID
	.align		4
.L_37:
        /*0104*/ 	.byte	0x04, 0x10
        /*0106*/ 	.short	(.L_39 - .L_38)
.L_38:
        /*0108*/ 	.word	0x00000040
        /*010c*/ 	.word	0x00000001
        /*0110*/ 	.word	0x00000001


	//----- nvinfo : EIATTR_CBANK_PARAM_SIZE
	.align		4
.L_39:
        /*0114*/ 	.byte	0x03, 0x19
        /*0116*/ 	.short	0x0050


	//----- nvinfo : EIATTR_PARAM_CBANK
	.align		4
        /*0118*/ 	.byte	0x04, 0x0a
        /*011a*/ 	.short	(.L_41 - .L_40)
	.align		4
.L_40:
        /*011c*/ 	.word	index@(.nv.constant0.matmul_kernel)
        /*0120*/ 	.short	0x0210
        /*0122*/ 	.short	0x0050


	//----- nvinfo : EIATTR_SW_WAR
	.align		4
.L_41:
        /*0124*/ 	.byte	0x04, 0x36
        /*0126*/ 	.short	(.L_43 - .L_42)
.L_42:
        /*0128*/ 	.word	0x00000008
.L_43:


//--------------------- .nv.callgraph             --------------------------
	.section	.nv.callgraph,"",@"SHT_CUDA_CALLGRAPH"
	.align	4
	.sectionentsize	8
	.align		4
        /*0000*/ 	.word	0x00000000
	.align		4
        /*0004*/ 	.word	0xffffffff
	.align		4
        /*0008*/ 	.word	0x00000000
	.align		4
        /*000c*/ 	.word	0xfffffffe
	.align		4
        /*0010*/ 	.word	0x00000000
	.align		4
        /*0014*/ 	.word	0xfffffffd
	.align		4
        /*0018*/ 	.word	0x00000000
	.align		4
        /*001c*/ 	.word	0xfffffffc


//--------------------- .text.matmul_kernel       --------------------------
	.section	.text.matmul_kernel,"ax",@progbits
	.align	128
        .global         matmul_kernel
        .type           matmul_kernel,@function
        .size           matmul_kernel,(.L_x_3 - matmul_kernel)
        .other          matmul_kernel,@"STO_CUDA_ENTRY STV_DEFAULT"
matmul_kernel:
.text.matmul_kernel:
[----:B------:R-:W-:Y:S08]  /*0000*/  LDC R1, c[0x0][0x28] ;  /* 0x00000a00ff017b82 */ /* 0x000ff00000000800 */
[----:B------:R-:W0:Y:S01]  /*0010*/  LDC.64 R30, c[0x0][0x228] ;  /* 0x00008a00ff1e7b82 */ /* 0x000e220000000a00 */
[----:B------:R-:W1:Y:S01]  /*0020*/  S2R R5, SR_CTAID.X ;  /* 0x0000000000057919 */ /* 0x000e620000002500 */
[----:B------:R-:W-:Y:S01]  /*0030*/  ULDC.64 UR12, c[0x0][0x208] ;  /* 0x00008200000c7ab9 */ /* 0x000fe20000000a00 */
[----:B------:R-:W2:Y:S05]  /*0040*/  S2R R233, SR_TID.X ;  /* 0x0000000000e97919 */ /* 0x000eaa0000002100 */
[----:B------:R-:W3:Y:S01]  /*0050*/  LDC R164, c[0x0][0x230] ;  /* 0x00008c00ffa47b82 */ /* 0x000ee20000000800 */
[----:B0-----:R-:W-:-:S05]  /*0060*/  VIADD R0, R31, 0x1f ;  /* 0x0000001f1f007836 */ /* 0x001fca0000000000 */
[----:B------:R-:W-:Y:S01]  /*0070*/  SHF.R.S32.HI R3, RZ, 0x1f, R0 ;  /* 0x0000001fff037819 */ /* 0x000fe20000011400 */
[----:B---3--:R-:W-:-:S03]  /*0080*/  VIADD R164, R164, 0x7f ;  /* 0x0000007fa4a47836 */ /* 0x008fc60000000000 */
[----:B------:R-:W-:Y:S02]  /*0090*/  LEA.HI R3, R3, R0, RZ, 0x5 ;  /* 0x0000000003037211 */ /* 0x000fe400078f28ff */
[----:B-1----:R-:W-:Y:S02]  /*00a0*/  IABS R8, R5 ;  /* 0x0000000500087213 */ /* 0x002fe40000000000 */
[----:B------:R-:W-:-:S05]  /*00b0*/  SHF.R.S32.HI R3, RZ, 0x5, R3 ;  /* 0x00000005ff037819 */ /* 0x000fca0000011403 */
[----:B------:R-:W-:-:S05]  /*00c0*/  IMAD.SHL.U32 R4, R3, 0x8, RZ ;  /* 0x0000000803047824 */ /* 0x000fca00078e00ff */
[-C--:B------:R-:W-:Y:S02]  /*00d0*/  IABS R7, R4.reuse ;  /* 0x0000000400077213 */ /* 0x080fe40000000000 */
[----:B------:R-:W-:Y:S02]  /*00e0*/  IABS R10, R4 ;  /* 0x00000004000a7213 */ /* 0x000fe40000000000 */
[----:B------:R-:W0:Y:S08]  /*00f0*/  I2F.RP R0, R7 ;  /* 0x0000000700007306 */ /* 0x000e300000209400 */
[----:B0-----:R-:W0:Y:S02]  /*0100*/  MUFU.RCP R0, R0 ;  /* 0x0000000000007308 */ /* 0x001e240000001000 */
[----:B0-----:R-:W-:-:S02]  /*0110*/  VIADD R2, R0, 0xffffffe ;  /* 0x0ffffffe00027836 */ /* 0x001fc40000000000 */
[----:B------:R-:W-:-:S04]  /*0120*/  IMAD.MOV R0, RZ, RZ, -R10 ;  /* 0x000000ffff007224 */ /* 0x000fc800078e0a0a */
[----:B------:R0:W1:Y:S02]  /*0130*/  F2I.FTZ.U32.TRUNC.NTZ R3, R2 ;  /* 0x0000000200037305 */ /* 0x000064000021f000 */
[----:B0-----:R-:W-:Y:S02]  /*0140*/  IMAD.MOV.U32 R2, RZ, RZ, RZ ;  /* 0x000000ffff027224 */ /* 0x001fe400078e00ff */
[----:B-1----:R-:W-:-:S04]  /*0150*/  IMAD.MOV R6, RZ, RZ, -R3 ;  /* 0x000000ffff067224 */ /* 0x002fc800078e0a03 */
[----:B------:R-:W-:Y:S02]  /*0160*/  IMAD R9, R6, R7, RZ ;  /* 0x0000000706097224 */ /* 0x000fe400078e02ff */
[----:B------:R-:W-:Y:S02]  /*0170*/  IMAD.MOV.U32 R6, RZ, RZ, R8 ;  /* 0x000000ffff067224 */ /* 0x000fe400078e0008 */
[----:B------:R-:W-:-:S06]  /*0180*/  IMAD.HI.U32 R3, R3, R9, R2 ;  /* 0x0000000903037227 */ /* 0x000fcc00078e0002 */
[----:B------:R-:W-:-:S04]  /*0190*/  IMAD.HI.U32 R3, R3, R6, RZ ;  /* 0x0000000603037227 */ /* 0x000fc800078e00ff */
[----:B------:R-:W-:-:S05]  /*01a0*/  IMAD R0, R3, R0, R6 ;  /* 0x0000000003007224 */ /* 0x000fca00078e0206 */
[----:B------:R-:W-:-:S13]  /*01b0*/  ISETP.GT.U32.AND P1, PT, R7, R0, PT ;  /* 0x000000000700720c */ /* 0x000fda0003f24070 */
[----:B------:R-:W-:Y:S02]  /*01c0*/  @!P1 IMAD.IADD R0, R0, 0x1, -R7 ;  /* 0x0000000100009824 */ /* 0x000fe400078e0a07 */
[----:B------:R-:W-:Y:S01]  /*01d0*/  @!P1 VIADD R3, R3, 0x1 ;  /* 0x0000000103039836 */ /* 0x000fe20000000000 */
[----:B------:R-:W-:Y:S02]  /*01e0*/  ISETP.NE.AND P1, PT, R4, RZ, PT ;  /* 0x000000ff0400720c */ /* 0x000fe40003f25270 */
[----:B------:R-:W-:Y:S02]  /*01f0*/  ISETP.GE.U32.AND P0, PT, R0, R7, PT ;  /* 0x000000070000720c */ /* 0x000fe40003f06070 */
[----:B------:R-:W-:-:S04]  /*0200*/  LOP3.LUT R0, R5, R4, RZ, 0x3c, !PT ;  /* 0x0000000405007212 */ /* 0x000fc800078e3cff */
[----:B------:R-:W-:Y:S01]  /*0210*/  ISETP.GE.AND P2, PT, R0, RZ, PT ;  /* 0x000000ff0000720c */ /* 0x000fe20003f46270 */
[----:B------:R-:W-:-:S06]  /*0220*/  VIADD R0, R30, 0xf ;  /* 0x0000000f1e007836 */ /* 0x000fcc0000000000 */
[----:B------:R-:W-:-:S04]  /*0230*/  @P0 VIADD R3, R3, 0x1 ;  /* 0x0000000103030836 */ /* 0x000fc80000000000 */
[----:B------:R-:W-:Y:S01]  /*0240*/  IMAD.MOV.U32 R2, RZ, RZ, R3 ;  /* 0x000000ffff027224 */ /* 0x000fe200078e0003 */
[----:B------:R-:W-:-:S03]  /*0250*/  SHF.R.S32.HI R3, RZ, 0x1f, R0 ;  /* 0x0000001fff037819 */ /* 0x000fc60000011400 */
[----:B------:R-:W-:Y:S01]  /*0260*/  @!P2 IMAD.MOV R2, RZ, RZ, -R2 ;  /* 0x000000ffff02a224 */ /* 0x000fe200078e0a02 */
[----:B------:R-:W-:Y:S02]  /*0270*/  @!P1 LOP3.LUT R2, RZ, R4, RZ, 0x33, !PT ;  /* 0x00000004ff029212 */ /* 0x000fe400078e33ff */
[----:B------:R-:W-:-:S03]  /*0280*/  LEA.HI R3, R3, R0, RZ, 0x4 ;  /* 0x0000000003037211 */ /* 0x000fc600078f20ff */
[----:B------:R-:W-:Y:S02]  /*0290*/  IMAD.SHL.U32 R234, R2, 0x8, RZ ;  /* 0x0000000802ea7824 */ /* 0x000fe400078e00ff */
[----:B------:R-:W-:-:S03]  /*02a0*/  IMAD.MOV R2, RZ, RZ, -R2 ;  /* 0x000000ffff027224 */ /* 0x000fc600078e0a02 */
[----:B------:R-:W-:Y:S01]  /*02b0*/  LEA.HI.SX32 R3, R3, -R234, 0x1c ;  /* 0x800000ea03037211 */ /* 0x000fe200078fe2ff */
[----:B------:R-:W-:-:S03]  /*02c0*/  IMAD R4, R4, R2, R5 ;  /* 0x0000000204047224 */ /* 0x000fc600078e0205 */
[----:B------:R-:W-:Y:S02]  /*02d0*/  VIMNMX R11, R3, 0x8, PT ;  /* 0x00000008030b7848 */ /* 0x000fe40003fe0100 */
[----:B------:R-:W-:Y:S02]  /*02e0*/  IABS R9, R4 ;  /* 0x0000000400097213 */ /* 0x000fe40000000000 */
[----:B------:R-:W-:-:S04]  /*02f0*/  IABS R7, R11 ;  /* 0x0000000b00077213 */ /* 0x000fc80000000000 */
[----:B------:R-:W0:Y:S08]  /*0300*/  I2F.RP R0, R7 ;  /* 0x0000000700007306 */ /* 0x000e300000209400 */
[----:B0-----:R-:W0:Y:S02]  /*0310*/  MUFU.RCP R0, R0 ;  /* 0x0000000000007308 */ /* 0x001e240000001000 */
[----:B0-----:R-:W-:-:S06]  /*0320*/  VIADD R3, R0, 0xffffffe ;  /* 0x0ffffffe00037836 */ /* 0x001fcc0000000000 */
[----:B------:R-:W0:Y:S02]  /*0330*/  F2I.FTZ.U32.TRUNC.NTZ R3, R3 ;  /* 0x0000000300037305 */ /* 0x000e24000021f000 */
[----:B0-----:R-:W-:-:S04]  /*0340*/  IMAD.MOV R6, RZ, RZ, -R3 ;  /* 0x000000ffff067224 */ /* 0x001fc800078e0a03 */
[----:B------:R-:W-:Y:S01]  /*0350*/  IMAD.MOV.U32 R2, RZ, RZ, R6 ;  /* 0x000000ffff027224 */ /* 0x000fe200078e0006 */
[----:B------:R-:W-:-:S03]  /*0360*/  IABS R6, R11 ;  /* 0x0000000b00067213 */ /* 0x000fc60000000000 */
[----:B------:R-:W-:Y:S02]  /*0370*/  IMAD R5, R2, R7, RZ ;  /* 0x0000000702057224 */ /* 0x000fe400078e02ff */
[----:B------:R-:W-:Y:S02]  /*0380*/  IMAD.MOV.U32 R2, RZ, RZ, RZ ;  /* 0x000000ffff027224 */ /* 0x000fe400078e00ff */
[----:B------:R-:W-:Y:S02]  /*0390*/  IMAD.MOV R0, RZ, RZ, -R6 ;  /* 0x000000ffff007224 */ /* 0x000fe400078e0a06 */
[----:B------:R-:W-:Y:S01]  /*03a0*/  IMAD.HI.U32 R2, R3, R5, R2 ;  /* 0x0000000503027227 */ /* 0x000fe200078e0002 */
[----:B--2---:R-:W-:-:S05]  /*03b0*/  LOP3.LUT R3, R233, 0xf, RZ, 0xc0, !PT ;  /* 0x0000000fe9037812 */ /* 0x004fca00078ec0ff */
        /* <DEDUP_REMOVED lines=8> */
[----:B------:R-:W-:-:S07]  /*0440*/  ISETP.GE.AND P2, PT, R0, RZ, PT ;  /* 0x000000ff0000720c */ /* 0x000fce0003f46270 */
[----:B------:R-:W-:Y:S01]  /*0450*/  @P0 VIADD R2, R2, 0x1 ;  /* 0x0000000102020836 */ /* 0x000fe20000000000 */
[----:B------:R-:W-:-:S05]  /*0460*/  ISETP.GT.AND P0, PT, R164, 0x7f, PT ;  /* 0x0000007fa400780c */ /* 0x000fca0003f04270 */
[----:B------:R-:W-:Y:S01]  /*0470*/  @!P2 IMAD.MOV R2, RZ, RZ, -R2 ;  /* 0x000000ffff02a224 */ /* 0x000fe200078e0a02 */
[----:B------:R-:W-:-:S05]  /*0480*/  @!P1 LOP3.LUT R2, RZ, R11, RZ, 0x33, !PT ;  /* 0x0000000bff029212 */ /* 0x000fca00078e33ff */
[----:B------:R-:W-:Y:S02]  /*0490*/  IMAD.MOV R0, RZ, RZ, -R2 ;  /* 0x000000ffff007224 */ /* 0x000fe400078e0a02 */
[----:B------:R-:W-:Y:S01]  /*04a0*/  @!P0 IMAD.SHL.U32 R252, R233, 0x2, RZ ;  /* 0x00000002e9fc8824 */ /* 0x000fe200078e00ff */
[----:B------:R-:W-:Y:S01]  /*04b0*/  @!P0 CS2R R128, SRZ ;  /* 0x0000000000808805 */ /* 0x000fe2000001ff00 */
[----:B------:R-:W-:Y:S01]  /*04c0*/  IMAD R0, R11, R0, R4 ;  /* 0x000000000b007224 */ /* 0x000fe200078e0204 */
[----:B------:R-:W-:Y:S01]  /*04d0*/  SHF.R.U32.HI R4, RZ, 0x4, R233 ;  /* 0x00000004ff047819 */ /* 0x000fe200000116e9 */
[----:B------:R-:W-:Y:S01]  /*04e0*/  @!P0 IMAD.SHL.U32 R251, R233, 0x40, RZ ;  /* 0x00000040e9fb8824 */ /* 0x000fe200078e00ff */
[----:B------:R-:W-:Y:S01]  /*04f0*/  @!P0 CS2R R130, SRZ ;  /* 0x0000000000828805 */ /* 0x000fe2000001ff00 */
[----:B------:R-:W-:Y:S01]  /*0500*/  IMAD.IADD R234, R234, 0x1, R0 ;  /* 0x00000001eaea7824 */ /* 0x000fe200078e0200 */
[----:B------:R-:W-:Y:S01]  /*0510*/  SGXT.U32 R0, R4, 0x2 ;  /* 0x000000020400781a */ /* 0x000fe20000000000 */
[----:B------:R-:W-:-:S02]  /*0520*/  IMAD.SHL.U32 R165, R2, 0x20, RZ ;  /* 0x0000002002a57824 */ /* 0x000fc400078e00ff */
[----:B------:R-:W-:Y:S01]  /*0530*/  IMAD R234, R234, 0x10, R3 ;  /* 0x00000010eaea7824 */ /* 0x000fe200078e0203 */
[----:B------:R-:W-:Y:S06]  /*0540*/  @!P0 BRA `(.L_x_0) ;  /* 0x0000004c00888947 */ /* 0x000fec0003800000 */
[----:B------:R-:W-:Y:S01]  /*0550*/  IABS R14, R30 ;  /* 0x0000001e000e7213 */ /* 0x000fe20000000000 */
[C---:B------:R-:W-:Y:S01]  /*0560*/  VIADD R10, R165.reuse, 0x1e ;  /* 0x0000001ea50a7836 */ /* 0x040fe20000000000 */
[----:B------:R-:W-:Y:S01]  /*0570*/  IABS R39, R31 ;  /* 0x0000001f00277213 */ /* 0x000fe20000000000 */
[C---:B------:R-:W-:Y:S01]  /*0580*/  VIADD R11, R165.reuse, 0x1d ;  /* 0x0000001da50b7836 */ /* 0x040fe20000000000 */
[----:B------:R-:W0:Y:S01]  /*0590*/  I2F.RP R7, R14 ;  /* 0x0000000e00077306 */ /* 0x000e220000209400 */
[----:B------:R-:W-:Y:S01]  /*05a0*/  IABS R8, R234 ;  /* 0x000000ea00087213 */ /* 0x000fe20000000000 */
[C---:B------:R-:W-:Y:S01]  /*05b0*/  VIADD R13, R165.reuse, 0x1c ;  /* 0x0000001ca50d7836 */ /* 0x040fe20000000000 */
[----:B------:R-:W-:Y:S01]  /*05c0*/  ISETP.GE.AND P2, PT, R10, RZ, PT ;  /* 0x000000ff0a00720c */ /* 0x000fe20003f46270 */
[C---:B------:R-:W-:Y:S01]  /*05d0*/  VIADD R15, R165.reuse, 0x1b ;  /* 0x0000001ba50f7836 */ /* 0x040fe20000000000 */
[----:B------:R-:W-:Y:S01]  /*05e0*/  ISETP.GE.AND P4, PT, R234, RZ, PT ;  /* 0x000000ffea00720c */ /* 0x000fe20003f86270 */
[C---:B------:R-:W-:Y:S01]  /*05f0*/  VIADD R16, R165.reuse, 0x1a ;  /* 0x0000001aa5107836 */ /* 0x040fe20000000000 */
[----:B------:R-:W-:Y:S01]  /*0600*/  ULDC UR6, c[0x0][0x23c] ;  /* 0x00008f0000067ab9 */ /* 0x000fe20000000800 */
[----:B------:R-:W1:Y:S01]  /*0610*/  I2F.RP R6, R39 ;  /* 0x0000002700067306 */ /* 0x000e620000209400 */
[----:B------:R-:W-:Y:S01]  /*0620*/  IABS R12, R15 ;  /* 0x0000000f000c7213 */ /* 0x000fe20000000000 */
[C---:B------:R-:W-:Y:S01]  /*0630*/  VIADD R17, R165.reuse, 0x19 ;  /* 0x00000019a5117836 */ /* 0x040fe20000000000 */
[----:B------:R-:W-:Y:S01]  /*0640*/  ULDC UR4, c[0x0][0x240] ;  /* 0x0000900000047ab9 */ /* 0x000fe20000000800 */
[C---:B------:R-:W-:Y:S01]  /*0650*/  VIADD R19, R165.reuse, 0x16 ;  /* 0x00000016a5137836 */ /* 0x040fe20000000000 */
[----:B------:R-:W-:Y:S01]  /*0660*/  ULDC UR5, c[0x0][0x234] ;  /* 0x00008d0000057ab9 */ /* 0x000fe20000000800 */
[C---:B------:R-:W-:Y:S01]  /*0670*/  VIADD R21, R165.reuse, 0x14 ;  /* 0x00000014a5157836 */ /* 0x040fe20000000000 */
[----:B------:R-:W-:Y:S01]  /*0680*/  ULDC.64 UR8, c[0x0][0x210] ;  /* 0x0000840000087ab9 */ /* 0x000fe20000000a00 */
[----:B0-----:R-:W0:Y:S01]  /*0690*/  MUFU.RCP R7, R7 ;  /* 0x0000000700077308 */ /* 0x001e220000001000 */
[----:B------:R-:W-:Y:S01]  /*06a0*/  IABS R18, R19 ;  /* 0x0000001300127213 */ /* 0x000fe20000000000 */
[C---:B------:R-:W-:Y:S01]  /*06b0*/  VIADD R23, R165.reuse, 0x12 ;  /* 0x00000012a5177836 */ /* 0x040fe20000000000 */
[C---:B------:R-:W-:Y:S01]  /*06c0*/  LOP3.LUT R237, R0.reuse, 0x34, RZ, 0xfc, !PT ;  /* 0x0000003400ed7812 */ /* 0x040fe200078efcff */
[C---:B------:R-:W-:Y:S01]  /*06d0*/  VIADD R25, R165.reuse, 0x10 ;  /* 0x00000010a5197836 */ /* 0x040fe20000000000 */
[C---:B------:R-:W-:Y:S01]  /*06e0*/  LOP3.LUT R236, R0.reuse, 0x38, RZ, 0xfc, !PT ;  /* 0x0000003800ec7812 */ /* 0x040fe200078efcff */
[C---:B------:R-:W-:Y:S01]  /*06f0*/  VIADD R27, R165.reuse, 0xe ;  /* 0x0000000ea51b7836 */ /* 0x040fe20000000000 */
[----:B------:R-:W-:Y:S01]  /*0700*/  IABS R20, R23 ;  /* 0x0000001700147213 */ /* 0x000fe20000000000 */
[----:B-1----:R-:W1:Y:S01]  /*0710*/  MUFU.RCP R6, R6 ;  /* 0x0000000600067308 */ /* 0x002e620000001000 */
[----:B------:R-:W-:Y:S01]  /*0720*/  IABS R22, R25 ;  /* 0x0000001900167213 */ /* 0x000fe20000000000 */
[C---:B------:R-:W-:Y:S01]  /*0730*/  VIADD R42, R165.reuse, 0x9 ;  /* 0x00000009a52a7836 */ /* 0x040fe20000000000 */
[----:B------:R-:W-:Y:S01]  /*0740*/  IABS R26, R27 ;  /* 0x0000001b001a7213 */ /* 0x000fe20000000000 */
[C---:B------:R-:W-:Y:S01]  /*0750*/  VIADD R41, R165.reuse, 0xa ;  /* 0x0000000aa5297836 */ /* 0x040fe20000000000 */
[C---:B------:R-:W-:Y:S01]  /*0760*/  LOP3.LUT R235, R0.reuse, 0x40, RZ, 0xfc, !PT ;  /* 0x0000004000eb7812 */ /* 0x040fe200078efcff */
[C---:B------:R-:W-:Y:S01]  /*0770*/  VIADD R43, R165.reuse, 0x8 ;  /* 0x00000008a52b7836 */ /* 0x040fe20000000000 */
[----:B------:R-:W-:Y:S01]  /*0780*/  IABS R36, R42 ;  /* 0x0000002a00247213 */ /* 0x000fe20000000000 */
[----:B------:R-:W-:Y:S01]  /*0790*/  VIADD R45, R165, 0x6 ;  /* 0x00000006a52d7836 */ /* 0x000fe20000000000 */
[----:B------:R-:W-:Y:S01]  /*07a0*/  IABS R34, R41 ;  /* 0x0000002900227213 */ /* 0x000fe20000000000 */
[----:B0-----:R-:W-:Y:S01]  /*07b0*/  VIADD R4, R7, 0xffffffe ;  /* 0x0ffffffe07047836 */ /* 0x001fe20000000000 */
[C---:B------:R-:W-:Y:S01]  /*07c0*/  LOP3.LUT R241, R0.reuse, 0x28, RZ, 0xfc, !PT ;  /* 0x0000002800f17812 */ /* 0x040fe200078efcff */
[C---:B------:R-:W-:Y:S01]  /*07d0*/  VIADD R44, R165.reuse, 0x7 ;  /* 0x00000007a52c7836 */ /* 0x040fe20000000000 */
[C---:B------:R-:W-:Y:S01]  /*07e0*/  LOP3.LUT R240, R0.reuse, 0x2c, RZ, 0xfc, !PT ;  /* 0x0000002c00f07812 */ /* 0x040fe200078efcff */
[----:B------:R0:W2:Y:S01]  /*07f0*/  F2I.FTZ.U32.TRUNC.NTZ R5, R4 ;  /* 0x0000000400057305 */ /* 0x0000a2000021f000 */
[C---:B------:R-:W-:Y:S01]  /*0800*/  VIADD R46, R165.reuse, 0x5 ;  /* 0x00000005a52e7836 */ /* 0x040fe20000000000 */
[----:B------:R-:W-:Y:S01]  /*0810*/  LOP3.LUT R238, R0, 0x30, RZ, 0xfc, !PT ;  /* 0x0000003000ee7812 */ /* 0x000fe200078efcff */
[----:B-1----:R-:W-:Y:S01]  /*0820*/  VIADD R2, R6, 0xffffffe ;  /* 0x0ffffffe06027836 */ /* 0x002fe20000000000 */
[----:B------:R-:W-:Y:S01]  /*0830*/  IABS R6, R10 ;  /* 0x0000000a00067213 */ /* 0x000fe20000000000 */
[C---:B------:R-:W-:Y:S01]  /*0840*/  VIADD R47, R165.reuse, 0x4 ;  /* 0x00000004a52f7836 */ /* 0x040fe20000000000 */
[----:B------:R-:W-:Y:S01]  /*0850*/  IABS R10, R13 ;  /* 0x0000000d000a7213 */ /* 0x000fe20000000000 */
[C---:B------:R-:W-:Y:S01]  /*0860*/  VIADD R48, R165.reuse, 0x3 ;  /* 0x00000003a5307836 */ /* 0x040fe20000000000 */
[----:B------:R1:W3:Y:S01]  /*0870*/  F2I.FTZ.U32.TRUNC.NTZ R3, R2 ;  /* 0x0000000200037305 */ /* 0x0002e2000021f000 */
[----:B0-----:R-:W-:Y:S01]  /*0880*/  IMAD.MOV.U32 R4, RZ, RZ, RZ ;  /* 0x000000ffff047224 */ /* 0x001fe200078e00ff */
[----:B------:R-:W-:Y:S01]  /*0890*/  IABS R38, R46 ;  /* 0x0000002e00267213 */ /* 0x000fe20000000000 */
[C---:B------:R-:W-:Y:S01]  /*08a0*/  VIADD R49, R165.reuse, 0x2 ;  /* 0x00000002a5317836 */ /* 0x040fe20000000000 */
[----:B------:R-:W-:Y:S01]  /*08b0*/  IABS R40, R47 ;  /* 0x0000002f00287213 */ /* 0x000fe20000000000 */
[----:B------:R-:W-:Y:S01]  /*08c0*/  VIADD R50, R165, 0x1 ;  /* 0x00000001a5327836 */ /* 0x000fe20000000000 */
[C---:B------:R-:W-:Y:S01]  /*08d0*/  LOP3.LUT R244, R0.reuse, 0x1c, RZ, 0xfc, !PT ;  /* 0x0000001c00f47812 */ /* 0x040fe200078efcff */
[--C-:B--2---:R-:W-:Y:S01]  /*08e0*/  IMAD.MOV R9, RZ, RZ, -R5.reuse ;  /* 0x000000ffff097224 */ /* 0x104fe200078e0a05 */
[C---:B------:R-:W-:Y:S01]  /*08f0*/  LOP3.LUT R243, R0.reuse, 0x20, RZ, 0xfc, !PT ;  /* 0x0000002000f37812 */ /* 0x040fe200078efcff */
[----:B-1----:R-:W-:Y:S01]  /*0900*/  IMAD.MOV.U32 R2, RZ, RZ, RZ ;  /* 0x000000ffff027224 */ /* 0x002fe200078e00ff */
[----:B------:R-:W-:Y:S01]  /*0910*/  IABS R37, R50 ;  /* 0x0000003200257213 */ /* 0x000fe20000000000 */
[----:B------:R-:W-:Y:S01]  /*0920*/  IMAD R9, R9, R14, RZ ;  /* 0x0000000e09097224 */ /* 0x000fe200078e02ff */
[C---:B------:R-:W-:Y:S01]  /*0930*/  LOP3.LUT R242, R0.reuse, 0x24, RZ, 0xfc, !PT ;  /* 0x0000002400f27812 */ /* 0x040fe200078efcff */
[----:B------:R-:W-:Y:S01]  /*0940*/  IMAD.SHL.U32 R252, R233, 0x2, RZ ;  /* 0x00000002e9fc7824 */ /* 0x000fe200078e00ff */
[C---:B------:R-:W-:Y:S01]  /*0950*/  LOP3.LUT R247, R0.reuse, 0x10, RZ, 0xfc, !PT ;  /* 0x0000001000f77812 */ /* 0x040fe200078efcff */
[----:B------:R-:W-:Y:S01]  /*0960*/  IMAD.HI.U32 R5, R5, R9, R4 ;  /* 0x0000000905057227 */ /* 0x000fe200078e0004 */
[----:B------:R-:W-:-:S02]  /*0970*/  LOP3.LUT R246, R0, 0x14, RZ, 0xfc, !PT ;  /* 0x0000001400f67812 */ /* 0x000fc400078efcff */
[----:B------:R-:W-:Y:S02]  /*0980*/  CS2R R136, SRZ ;  /* 0x0000000000887805 */ /* 0x000fe4000001ff00 */
[C---:B------:R-:W-:Y:S01]  /*0990*/  LOP3.LUT R245, R0.reuse, 0x18, RZ, 0xfc, !PT ;  /* 0x0000001800f57812 */ /* 0x040fe200078efcff */
[----:B---3--:R-:W-:Y:S01]  /*09a0*/  IMAD.MOV R4, RZ, RZ, -R3 ;  /* 0x000000ffff047224 */ /* 0x008fe200078e0a03 */
[----:B------:R-:W-:Y:S01]  /*09b0*/  LEA.HI R232, R233, 0x7c, RZ, 0x1c ;  /* 0x0000007ce9e87811 */ /* 0x000fe200078fe0ff */
[----:B------:R-:W-:Y:S01]  /*09c0*/  IMAD.HI.U32 R5, R5, R8, RZ ;  /* 0x0000000805057227 */ /* 0x000fe200078e00ff */
[----:B------:R-:W-:Y:S02]  /*09d0*/  LEA.HI R231, R233, 0x3c, RZ, 0x1c ;  /* 0x0000003ce9e77811 */ /* 0x000fe400078fe0ff */
[----:B------:R-:W-:Y:S02]  /*09e0*/  CS2R R138, SRZ ;  /* 0x00000000008a7805 */ /* 0x000fe4000001ff00 */
[----:B------:R-:W-:Y:S01]  /*09f0*/  LOP3.LUT R230, R0, 0x78, RZ, 0xfc, !PT ;  /* 0x0000007800e67812 */ /* 0x000fe200078efcff */
[----:B------:R-:W-:Y:S01]  /*0a00*/  IMAD R7, R4, R39, RZ ;  /* 0x0000002704077224 */ /* 0x000fe200078e02ff */
[C---:B------:R-:W-:Y:S01]  /*0a10*/  LOP3.LUT R229, R0.reuse, 0x74, RZ, 0xfc, !PT ;  /* 0x0000007400e57812 */ /* 0x040fe200078efcff */
[----:B------:R-:W-:Y:S01]  /*0a20*/  VIADD R9, R165, 0x1f ;  /* 0x0000001fa5097836 */ /* 0x000fe20000000000 */
[C---:B------:R-:W-:Y:S01]  /*0a30*/  LOP3.LUT R228, R0.reuse, 0x70, RZ, 0xfc, !PT ;  /* 0x0000007000e47812 */ /* 0x040fe200078efcff */
[----:B------:R-:W-:Y:S01]  /*0a40*/  IMAD.MOV R5, RZ, RZ, -R5 ;  /* 0x000000ffff057224 */ /* 0x000fe200078e0a05 */
[----:B------:R-:W-:Y:S01]  /*0a50*/  LOP3.LUT R227, R0, 0x6c, RZ, 0xfc, !PT ;  /* 0x0000006c00e37812 */ /* 0x000fe200078efcff */
[----:B------:R-:W-:Y:S01]  /*0a60*/  IMAD.HI.U32 R3, R3, R7, R2 ;  /* 0x0000000703037227 */ /* 0x000fe200078e0002 */
[----:B------:R-:W-:-:S02]  /*0a70*/  IABS R4, R9 ;  /* 0x0000000900047213 */ /* 0x000fc40000000000 */
[----:B------:R-:W-:Y:S02]  /*0a80*/  CS2R R128, SRZ ;  /* 0x0000000000807805 */ /* 0x000fe4000001ff00 */
[----:B------:R-:W-:Y:S01]  /*0a90*/  ISETP.GE.AND P1, PT, R9, RZ, PT ;  /* 0x000000ff0900720c */ /* 0x000fe20003f26270 */
[----:B------:R-:W-:Y:S01]  /*0aa0*/  IMAD R7, R14, R5, R8 ;  /* 0x000000050e077224 */ /* 0x000fe200078e0208 */
[----:B------:R-:W-:Y:S01]  /*0ab0*/  IABS R8, R11 ;  /* 0x0000000b00087213 */ /* 0x000fe20000000000 */
[C---:B------:R-:W-:Y:S01]  /*0ac0*/  IMAD.HI.U32 R2, R3.reuse, R4, RZ ;  /* 0x0000000403027227 */ /* 0x040fe200078e00ff */
[----:B------:R-:W-:Y:S02]  /*0ad0*/  LOP3.LUT R226, R0, 0x68, RZ, 0xfc, !PT ;  /* 0x0000006800e27812 */ /* 0x000fe400078efcff */
[----:B------:R-:W-:Y:S02]  /*0ae0*/  CS2R R130, SRZ ;  /* 0x0000000000827805 */ /* 0x000fe4000001ff00 */
[----:B------:R-:W-:Y:S01]  /*0af0*/  ISETP.GT.U32.AND P0, PT, R14, R7, PT ;  /* 0x000000070e00720c */ /* 0x000fe20003f04070 */
[----:B------:R-:W-:Y:S01]  /*0b00*/  IMAD.MOV R5, RZ, RZ, -R2 ;  /* 0x000000ffff057224 */ /* 0x000fe200078e0a02 */
[C---:B------:R-:W-:Y:S01]  /*0b10*/  LOP3.LUT R225, R0.reuse, 0x64, RZ, 0xfc, !PT ;  /* 0x0000006400e17812 */ /* 0x040fe200078efcff */
[----:B------:R-:W-:Y:S01]  /*0b20*/  IMAD.HI.U32 R2, R3, R6, RZ ;  /* 0x0000000603027227 */ /* 0x000fe200078e00ff */
[C---:B------:R-:W-:Y:S01]  /*0b30*/  LOP3.LUT R224, R0.reuse, 0x60, RZ, 0xfc, !PT ;  /* 0x0000006000e07812 */ /* 0x040fe200078efcff */
[----:B------:R-:W-:Y:S01]  /*0b40*/  ULDC UR10, c[0x0][0x230] ;  /* 0x00008c00000a7ab9 */ /* 0x000fe20000000800 */
[C---:B------:R-:W-:Y:S01]  /*0b50*/  LOP3.LUT R223, R0.reuse, 0x5c, RZ, 0xfc, !PT ;  /* 0x0000005c00df7812 */ /* 0x040fe200078efcff */
[----:B------:R-:W-:Y:S01]  /*0b60*/  IMAD R4, R39, R5, R4 ;  /* 0x0000000527047224 */ /* 0x000fe200078e0204 */
[C---:B------:R-:W-:Y:S01]  /*0b70*/  LOP3.LUT R222, R0.reuse, 0x58, RZ, 0xfc, !PT ;  /* 0x0000005800de7812 */ /* 0x040fe200078efcff */
[----:B------:R-:W-:Y:S01]  /*0b80*/  IMAD.MOV R2, RZ, RZ, -R2 ;  /* 0x000000ffff027224 */ /* 0x000fe200078e0a02 */
[C---:B------:R-:W-:Y:S01]  /*0b90*/  LOP3.LUT R220, R0.reuse, 0x54, RZ, 0xfc, !PT ;  /* 0x0000005400dc7812 */ /* 0x040fe200078efcff */
[----:B------:R-:W-:Y:S01]  /*0ba0*/  IMAD.HI.U32 R5, R3, R8, RZ ;  /* 0x0000000803057227 */ /* 0x000fe200078e00ff */
[----:B------:R-:W-:-:S02]  /*0bb0*/  LOP3.LUT R219, R0, 0x50, RZ, 0xfc, !PT ;  /* 0x0000005000db7812 */ /* 0x000fc400078efcff */
[C---:B------:R-:W-:Y:S01]  /*0bc0*/  LOP3.LUT R218, R0.reuse, 0x4c, RZ, 0xfc, !PT ;  /* 0x0000004c00da7812 */ /* 0x040fe200078efcff */
[----:B------:R-:W-:Y:S01]  /*0bd0*/  @!P0 IMAD.IADD R7, R7, 0x1, -R14 ;  /* 0x0000000107078824 */ /* 0x000fe200078e0a0e */
[C---:B------:R-:W-:Y:S01]  /*0be0*/  ISETP.GT.U32.AND P0, PT, R39.reuse, R4, PT ;  /* 0x000000042700720c */ /* 0x040fe20003f04070 */
[----:B------:R-:W-:Y:S01]  /*0bf0*/  IMAD R6, R39, R2, R6 ;  /* 0x0000000227067224 */ /* 0x000fe200078e0206 */
[----:B------:R-:W-:Y:S01]  /*0c00*/  LOP3.LUT R217, R0, 0x48, RZ, 0xfc, !PT ;  /* 0x0000004800d97812 */ /* 0x000fe200078efcff */
[----:B------:R-:W-:Y:S01]  /*0c10*/  IMAD.MOV R5, RZ, RZ, -R5 ;  /* 0x000000ffff057224 */ /* 0x000fe200078e0a05 */
[----:B------:R-:W-:Y:S01]  /*0c20*/  ISETP.GT.U32.AND P3, PT, R14, R7, PT ;  /* 0x000000070e00720c */ /* 0x000fe20003f64070 */
[----:B------:R-:W-:Y:S01]  /*0c30*/  IMAD.HI.U32 R2, R3, R10, RZ ;  /* 0x0000000a03027227 */ /* 0x000fe200078e00ff */
[C---:B------:R-:W-:Y:S02]  /*0c40*/  ISETP.GT.U32.AND P5, PT, R39.reuse, R6, PT ;  /* 0x000000062700720c */ /* 0x040fe40003fa4070 */
[C---:B------:R-:W-:Y:S01]  /*0c50*/  LOP3.LUT R166, R0.reuse, 0x44, RZ, 0xfc, !PT ;  /* 0x0000004400a67812 */ /* 0x040fe200078efcff */
[----:B------:R-:W-:Y:S01]  /*0c60*/  IMAD R8, R39, R5, R8 ;  /* 0x0000000527087224 */ /* 0x000fe200078e0208 */
[C---:B------:R-:W-:Y:S01]  /*0c70*/  LOP3.LUT R250, R0.reuse, 0x4, RZ, 0xfc, !PT ;  /* 0x0000000400fa7812 */ /* 0x040fe200078efcff */
[----:B------:R-:W-:Y:S01]  /*0c80*/  IMAD.HI.U32 R5, R3, R12, RZ ;  /* 0x0000000c03057227 */ /* 0x000fe200078e00ff */
[----:B------:R-:W-:-:S02]  /*0c90*/  LOP3.LUT R249, R0, 0x8, RZ, 0xfc, !PT ;  /* 0x0000000800f97812 */ /* 0x000fc400078efcff */
[----:B------:R-:W-:Y:S01]  /*0ca0*/  ISETP.GT.U32.AND P6, PT, R39, R8, PT ;  /* 0x000000082700720c */ /* 0x000fe20003fc4070 */
[--C-:B------:R-:W-:Y:S01]  /*0cb0*/  @!P0 IMAD.IADD R4, R4, 0x1, -R39.reuse ;  /* 0x0000000104048824 */ /* 0x100fe200078e0a27 */
[----:B------:R-:W-:Y:S01]  /*0cc0*/  LOP3.LUT R248, R0, 0xc, RZ, 0xfc, !PT ;  /* 0x0000000c00f87812 */ /* 0x000fe200078efcff */
[----:B------:R-:W-:Y:S01]  /*0cd0*/  @!P3 IMAD.IADD R7, R7, 0x1, -R14 ;  /* 0x000000010707b824 */ /* 0x000fe200078e0a0e */
[----:B------:R-:W-:Y:S01]  /*0ce0*/  IABS R14, R16 ;  /* 0x00000010000e7213 */ /* 0x000fe20000000000 */
[----:B------:R-:W-:Y:S01]  /*0cf0*/  IMAD.MOV R9, RZ, RZ, -R2 ;  /* 0x000000ffff097224 */ /* 0x000fe200078e0a02 */
[C---:B------:R-:W-:Y:S01]  /*0d00*/  ISETP.GT.U32.AND P0, PT, R39.reuse, R4, PT ;  /* 0x000000042700720c */ /* 0x040fe20003f04070 */
[----:B------:R-:W-:Y:S01]  /*0d10*/  @!P5 IMAD.IADD R6, R6, 0x1, -R39 ;  /* 0x000000010606d824 */ /* 0x000fe200078e0a27 */
[----:B------:R-:W-:Y:S01]  /*0d20*/  ISETP.NE.AND P3, PT, R30, RZ, PT ;  /* 0x000000ff1e00720c */ /* 0x000fe20003f65270 */
[----:B------:R-:W-:Y:S02]  /*0d30*/  IMAD.MOV R5, RZ, RZ, -R5 ;  /* 0x000000ffff057224 */ /* 0x000fe400078e0a05 */
[----:B------:R-:W-:Y:S01]  /*0d40*/  IMAD.MOV.U32 R2, RZ, RZ, R7 ;  /* 0x000000ffff027224 */ /* 0x000fe200078e0007 */
[C---:B------:R-:W-:Y:S01]  /*0d50*/  ISETP.GT.U32.AND P5, PT, R39.reuse, R6, PT ;  /* 0x000000062700720c */ /* 0x040fe20003fa4070 */
[----:B------:R-:W-:-:S02]  /*0d60*/  IMAD R9, R39, R9, R10 ;  /* 0x0000000927097224 */ /* 0x000fc400078e020a */
[----:B------:R-:W-:Y:S01]  /*0d70*/  IMAD R10, R39, R5, R12 ;  /* 0x00000005270a7224 */ /* 0x000fe200078e020c */
[----:B------:R-:W-:Y:S01]  /*0d80*/  IABS R12, R17 ;  /* 0x00000011000c7213 */ /* 0x000fe20000000000 */
[----:B------:R-:W-:-:S04]  /*0d90*/  IMAD.HI.U32 R5, R3, R14, RZ ;  /* 0x0000000e03057227 */ /* 0x000fc800078e00ff */
[----:B------:R-:W-:Y:S01]  /*0da0*/  @!P4 IMAD.MOV R2, RZ, RZ, -R2 ;  /* 0x000000ffff02c224 */ /* 0x000fe200078e0a02 */
[----:B------:R-:W-:Y:S01]  /*0db0*/  ISETP.GE.AND P4, PT, R11, RZ, PT ;  /* 0x000000ff0b00720c */ /* 0x000fe20003f86270 */
[----:B------:R-:W-:Y:S01]  /*0dc0*/  @!P0 IMAD.IADD R4, R4, 0x1, -R39 ;  /* 0x0000000104048824 */ /* 0x000fe200078e0a27 */
[----:B------:R-:W-:Y:S01]  /*0dd0*/  @!P3 LOP3.LUT R2, RZ, R30, RZ, 0x33, !PT ;  /* 0x0000001eff02b212 */ /* 0x000fe200078e33ff */
[----:B------:R-:W-:Y:S01]  /*0de0*/  IMAD.MOV R11, RZ, RZ, -R5 ;  /* 0x000000ffff0b7224 */ /* 0x000fe200078e0a05 */
[----:B------:R-:W-:Y:S01]  /*0df0*/  ISETP.GE.AND P0, PT, R13, RZ, PT ;  /* 0x000000ff0d00720c */ /* 0x000fe20003f06270 */
[----:B------:R-:W-:Y:S02]  /*0e00*/  IMAD.MOV.U32 R5, RZ, RZ, R4 ;  /* 0x000000ffff057224 */ /* 0x000fe400078e0004 */
[C---:B------:R-:W-:Y:S02]  /*0e10*/  IMAD R4, R39.reuse, R11, R14 ;  /* 0x0000000b27047224 */ /* 0x040fe400078e020e */
[--C-:B------:R-:W-:Y:S01]  /*0e20*/  @!P6 IMAD.IADD R8, R8, 0x1, -R39.reuse ;  /* 0x000000010808e824 */ /* 0x100fe200078e0a27 */
[C---:B------:R-:W-:Y:S01]  /*0e30*/  ISETP.GT.U32.AND P6, PT, R39.reuse, R9, PT ;  /* 0x000000092700720c */ /* 0x040fe20003fc4070 */
[----:B------:R-:W-:Y:S01]  /*0e40*/  @!P5 IMAD.IADD R6, R6, 0x1, -R39 ;  /* 0x000000010606d824 */ /* 0x000fe200078e0a27 */
[----:B------:R-:W-:Y:S01]  /*0e50*/  ISETP.GT.U32.AND P5, PT, R39, R4, PT ;  /* 0x000000042700720c */ /* 0x000fe20003fa4070 */
[----:B------:R-:W-:Y:S01]  /*0e60*/  IMAD.HI.U32 R7, R3, R12, RZ ;  /* 0x0000000c03077227 */ /* 0x000fe200078e00ff */
[----:B------:R-:W-:-:S03]  /*0e70*/  ISETP.GT.U32.AND P3, PT, R39, R8, PT ;  /* 0x000000082700720c */ /* 0x000fc60003f64070 */
[----:B------:R-:W-:Y:S01]  /*0e80*/  @!P1 IMAD.MOV R5, RZ, RZ, -R5 ;  /* 0x000000ffff059224 */ /* 0x000fe200078e0a05 */
[----:B------:R-:W-:Y:S01]  /*0e90*/  ISETP.GT.U32.AND P1, PT, R39, R10, PT ;  /* 0x0000000a2700720c */ /* 0x000fe20003f24070 */
[----:B------:R-:W-:Y:S02]  /*0ea0*/  IMAD.MOV R7, RZ, RZ, -R7 ;  /* 0x000000ffff077224 */ /* 0x000fe400078e0a07 */
[----:B------:R-:W-:Y:S02]  /*0eb0*/  VIADD R13, R165, 0x18 ;  /* 0x00000018a50d7836 */ /* 0x000fe40000000000 */
[----:B------:R-:W-:Y:S02]  /*0ec0*/  IMAD R12, R39, R7, R12 ;  /* 0x00000007270c7224 */ /* 0x000fe400078e020c */
[----:B------:R-:W-:Y:S01]  /*0ed0*/  IMAD.MOV.U32 R7, RZ, RZ, R6 ;  /* 0x000000ffff077224 */ /* 0x000fe200078e0006 */
[----:B------:R-:W-:Y:S01]  /*0ee0*/  IABS R14, R13 ;  /* 0x0000000d000e7213 */ /* 0x000fe20000000000 */
[----:B------:R-:W-:-:S02]  /*0ef0*/  @!P5 IMAD.IADD R4, R4, 0x1, -R39 ;  /* 0x000000010404d824 */ /* 0x000fc400078e0a27 */
[----:B------:R-:W-:Y:S01]  /*0f00*/  @!P3 IMAD.IADD R8, R8, 0x1, -R39 ;  /* 0x000000010808b824 */ /* 0x000fe200078e0a27 */
[----:B------:R-:W-:Y:S01]  /*0f10*/  ISETP.GE.AND P3, PT, R15, RZ, PT ;  /* 0x000000ff0f00720c */ /* 0x000fe20003f66270 */
[----:B------:R-:W-:Y:S01]  /*0f20*/  @!P2 IMAD.MOV R7, RZ, RZ, -R7 ;  /* 0x000000ffff07a224 */ /* 0x000fe200078e0a07 */
[----:B------:R-:W-:Y:S01]  /*0f30*/  ISETP.GT.U32.AND P2, PT, R39, R4, PT ;  /* 0x000000042700720c */ /* 0x000fe20003f44070 */
[----:B------:R-:W-:Y:S02]  /*0f40*/  VIADD R15, R165, 0x17 ;  /* 0x00000017a50f7836 */ /* 0x000fe40000000000 */
[----:B------:R-:W-:Y:S02]  /*0f50*/  @!P1 IMAD.IADD R10, R10, 0x1, -R39 ;  /* 0x000000010a0a9824 */ /* 0x000fe400078e0a27 */
[----:B------:R-:W-:-:S03]  /*0f60*/  IMAD.HI.U32 R6, R3, R14, RZ ;  /* 0x0000000e03067227 */ /* 0x000fc600078e00ff */
[----:B------:R-:W-:Y:S01]  /*0f70*/  ISETP.GT.U32.AND P5, PT, R39, R10, PT ;  /* 0x0000000a2700720c */ /* 0x000fe20003fa4070 */
[----:B------:R-:W-:Y:S01]  /*0f80*/  @!P6 IMAD.IADD R9, R9, 0x1, -R39 ;  /* 0x000000010909e824 */ /* 0x000fe200078e0a27 */
[----:B------:R-:W-:Y:S01]  /*0f90*/  ISETP.GE.AND P6, PT, R16, RZ, PT ;  /* 0x000000ff1000720c */ /* 0x000fe20003fc6270 */
[----:B------:R-:W-:Y:S01]  /*0fa0*/  IMAD.MOV R6, RZ, RZ, -R6 ;  /* 0x000000ffff067224 */ /* 0x000fe200078e0a06 */
[----:B------:R-:W-:Y:S01]  /*0fb0*/  IABS R16, R15 ;  /* 0x0000000f00107213 */ /* 0x000fe20000000000 */
[----:B------:R-:W-:Y:S01]  /*0fc0*/  @!P4 IMAD.MOV R8, RZ, RZ, -R8 ;  /* 0x000000ffff08c224 */ /* 0x000fe200078e0a08 */
[C---:B------:R-:W-:Y:S01]  /*0fd0*/  ISETP.GT.U32.AND P4, PT, R39.reuse, R12, PT ;  /* 0x0000000c2700720c */ /* 0x040fe20003f84070 */
[C---:B------:R-:W-:Y:S01]  /*0fe0*/  IMAD R6, R39.reuse, R6, R14 ;  /* 0x0000000627067224 */ /* 0x040fe200078e020e */
[----:B------:R-:W-:Y:S01]  /*0ff0*/  ISETP.GT.U32.AND P1, PT, R39, R9, PT ;  /* 0x000000092700720c */ /* 0x000fe20003f24070 */
[----:B------:R-:W-:-:S04]  /*1000*/  IMAD.HI.U32 R11, R3, R16, RZ ;  /* 0x00000010030b7227 */ /* 0x000fc800078e00ff */
[----:B------:R-:W-:Y:S01]  /*1010*/  @!P2 IMAD.IADD R4, R4, 0x1, -R39 ;  /* 0x000000010404a824 */ /* 0x000fe200078e0a27 */
[----:B------:R-:W-:Y:S01]  /*1020*/  ISETP.GT.U32.AND P2, PT, R39, R6, PT ;  /* 0x000000062700720c */ /* 0x000fe20003f44070 */
[----:B------:R-:W-:Y:S02]  /*1030*/  IMAD.MOV R14, RZ, RZ, -R11 ;  /* 0x000000ffff0e7224 */ /* 0x000fe400078e0a0b */
[----:B------:R-:W-:Y:S01]  /*1040*/  @!P5 IMAD.IADD R10, R10, 0x1, -R39 ;  /* 0x000000010a0ad824 */ /* 0x000fe200078e0a27 */
[----:B------:R-:W-:Y:S01]  /*1050*/  ISETP.GE.AND P5, PT, R13, RZ, PT ;  /* 0x000000ff0d00720c */ /* 0x000fe20003fa6270 */
[----:B------:R-:W-:Y:S01]  /*1060*/  IMAD.HI.U32 R11, R3, R18, RZ ;  /* 0x00000012030b7227 */ /* 0x000fe200078e00ff */
[----:B------:R-:W-:-:S03]  /*1070*/  IABS R13, R21 ;  /* 0x00000015000d7213 */ /* 0x000fc60000000000 */
[C---:B------:R-:W-:Y:S02]  /*1080*/  IMAD R14, R39.reuse, R14, R16 ;  /* 0x0000000e270e7224 */ /* 0x040fe400078e0210 */
[----:B------:R-:W-:Y:S02]  /*1090*/  IMAD.MOV R11, RZ, RZ, -R11 ;  /* 0x000000ffff0b7224 */ /* 0x000fe400078e0a0b */
[----:B------:R-:W-:Y:S01]  /*10a0*/  @!P3 IMAD.MOV R10, RZ, RZ, -R10 ;  /* 0x000000ffff0ab224 */ /* 0x000fe200078e0a0a */
[----:B------:R-:W-:Y:S01]  /*10b0*/  ISETP.GT.U32.AND P3, PT, R39, R14, PT ;  /* 0x0000000e2700720c */ /* 0x000fe20003f64070 */
[--C-:B------:R-:W-:Y:S01]  /*10c0*/  @!P4 IMAD.IADD R12, R12, 0x1, -R39.reuse ;  /* 0x000000010c0cc824 */ /* 0x100fe200078e0a27 */
[----:B------:R-:W-:Y:S01]  /*10d0*/  ISETP.GE.AND P4, PT, R15, RZ, PT ;  /* 0x000000ff0f00720c */ /* 0x000fe20003f86270 */
[----:B------:R-:W-:Y:S02]  /*10e0*/  @!P2 IMAD.IADD R6, R6, 0x1, -R39 ;  /* 0x000000010606a824 */ /* 0x000fe400078e0a27 */
[----:B------:R-:W-:-:S02]  /*10f0*/  IMAD R15, R39, R11, R18 ;  /* 0x0000000b270f7224 */ /* 0x000fc400078e0212 */
[----:B------:R-:W-:Y:S01]  /*1100*/  IMAD.MOV.U32 R11, RZ, RZ, R4 ;  /* 0x000000ffff0b7224 */ /* 0x000fe200078e0004 */
[----:B------:R-:W-:Y:S01]  /*1110*/  ISETP.GT.U32.AND P2, PT, R39, R6, PT ;  /* 0x000000062700720c */ /* 0x000fe20003f44070 */
[----:B------:R-:W-:Y:S01]  /*1120*/  @!P1 IMAD.IADD R9, R9, 0x1, -R39 ;  /* 0x0000000109099824 */ /* 0x000fe200078e0a27 */
[----:B------:R-:W-:Y:S01]  /*1130*/  ISETP.GE.AND P1, PT, R17, RZ, PT ;  /* 0x000000ff1100720c */ /* 0x000fe20003f26270 */
[----:B------:R-:W-:Y:S02]  /*1140*/  VIADD R17, R165, 0x15 ;  /* 0x00000015a5117836 */ /* 0x000fe40000000000 */
[----:B------:R-:W-:Y:S01]  /*1150*/  @!P6 IMAD.MOV R11, RZ, RZ, -R11 ;  /* 0x000000ffff0be224 */ /* 0x000fe200078e0a0b */
[C---:B------:R-:W-:Y:S01]  /*1160*/  ISETP.GT.U32.AND P6, PT, R39.reuse, R15, PT ;  /* 0x0000000f2700720c */ /* 0x040fe20003fc4070 */
[----:B------:R-:W-:Y:S01]  /*1170*/  @!P0 IMAD.MOV R9, RZ, RZ, -R9 ;  /* 0x000000ffff098224 */ /* 0x000fe200078e0a09 */
[----:B------:R-:W-:Y:S01]  /*1180*/  ISETP.GT.U32.AND P0, PT, R39, R12, PT ;  /* 0x0000000c2700720c */ /* 0x000fe20003f04070 */
[----:B------:R-:W-:Y:S01]  /*1190*/  @!P3 IMAD.IADD R14, R14, 0x1, -R39 ;  /* 0x000000010e0eb824 */ /* 0x000fe200078e0a27 */
[----:B------:R-:W-:Y:S01]  /*11a0*/  IABS R16, R17 ;  /* 0x0000001100107213 */ /* 0x000fe20000000000 */
[----:B------:R-:W-:-:S02]  /*11b0*/  IMAD.MOV.U32 R18, RZ, RZ, R13 ;  /* 0x000000ffff127224 */ /* 0x000fc400078e000d */
[----:B------:R-:W-:Y:S01]  /*11c0*/  @!P2 IMAD.IADD R6, R6, 0x1, -R39 ;  /* 0x000000010606a824 */ /* 0x000fe200078e0a27 */
[----:B------:R-:W-:Y:S01]  /*11d0*/  ISETP.GT.U32.AND P3, PT, R39, R14, PT ;  /* 0x0000000e2700720c */ /* 0x000fe20003f64070 */
[----:B------:R-:W-:Y:S01]  /*11e0*/  IMAD.HI.U32 R13, R3, R16, RZ ;  /* 0x00000010030d7227 */ /* 0x000fe200078e00ff */
[----:B------:R-:W-:-:S03]  /*11f0*/  ISETP.GE.AND P2, PT, R17, RZ, PT ;  /* 0x000000ff1100720c */ /* 0x000fc60003f46270 */
[----:B------:R-:W-:-:S04]  /*1200*/  IMAD.HI.U32 R4, R3, R18, RZ ;  /* 0x0000001203047227 */ /* 0x000fc800078e00ff */
[----:B------:R-:W-:Y:S02]  /*1210*/  IMAD.MOV R13, RZ, RZ, -R13 ;  /* 0x000000ffff0d7224 */ /* 0x000fe400078e0a0d */
[--C-:B------:R-:W-:Y:S02]  /*1220*/  @!P6 IMAD.IADD R15, R15, 0x1, -R39.reuse ;  /* 0x000000010f0fe824 */ /* 0x100fe400078e0a27 */
[----:B------:R-:W-:Y:S02]  /*1230*/  IMAD.MOV R17, RZ, RZ, -R4 ;  /* 0x000000ffff117224 */ /* 0x000fe400078e0a04 */
[----:B------:R-:W-:Y:S01]  /*1240*/  @!P0 IMAD.IADD R12, R12, 0x1, -R39 ;  /* 0x000000010c0c8824 */ /* 0x000fe200078e0a27 */
[----:B------:R-:W-:Y:S01]  /*1250*/  ISETP.GE.AND P0, PT, R19, RZ, PT ;  /* 0x000000ff1300720c */ /* 0x000fe20003f06270 */
[C---:B------:R-:W-:Y:S01]  /*1260*/  IMAD R4, R39.reuse, R13, R16 ;  /* 0x0000000d27047224 */ /* 0x040fe200078e0210 */
[----:B------:R-:W-:Y:S01]  /*1270*/  ISETP.GT.U32.AND P6, PT, R39, R15, PT ;  /* 0x0000000f2700720c */ /* 0x000fe20003fc4070 */
[----:B------:R-:W-:-:S02]  /*1280*/  VIADD R19, R165, 0x13 ;  /* 0x00000013a5137836 */ /* 0x000fc40000000000 */
[C---:B------:R-:W-:Y:S02]  /*1290*/  IMAD R16, R39.reuse, R17, R18 ;  /* 0x0000001127107224 */ /* 0x040fe400078e0212 */
[----:B------:R-:W-:Y:S01]  /*12a0*/  IMAD.MOV.U32 R13, RZ, RZ, R6 ;  /* 0x000000ffff0d7224 */ /* 0x000fe200078e0006 */
[----:B------:R-:W-:Y:S01]  /*12b0*/  IABS R18, R19 ;  /* 0x0000001300127213 */ /* 0x000fe20000000000 */
[----:B------:R-:W-:Y:S01]  /*12c0*/  @!P3 IMAD.IADD R14, R14, 0x1, -R39 ;  /* 0x000000010e0eb824 */ /* 0x000fe200078e0a27 */
[C---:B------:R-:W-:Y:S01]  /*12d0*/  ISETP.GT.U32.AND P3, PT, R39.reuse, R16, PT ;  /* 0x000000102700720c */ /* 0x040fe20003f64070 */
[----:B------:R-:W-:Y:S01]  /*12e0*/  @!P1 IMAD.MOV R12, RZ, RZ, -R12 ;  /* 0x000000ffff0c9224 */ /* 0x000fe200078e0a0c */
[----:B------:R-:W-:Y:S01]  /*12f0*/  ISETP.GT.U32.AND P1, PT, R39, R4, PT ;  /* 0x000000042700720c */ /* 0x000fe20003f24070 */
[----:B------:R-:W-:Y:S01]  /*1300*/  @!P5 IMAD.MOV R13, RZ, RZ, -R13 ;  /* 0x000000ffff0dd224 */ /* 0x000fe200078e0a0d */
[----:B------:R-:W-:Y:S01]  /*1310*/  ISETP.GE.AND P5, PT, R21, RZ, PT ;  /* 0x000000ff1500720c */ /* 0x000fe20003fa6270 */
[----:B------:R-:W-:-:S04]  /*1320*/  IMAD.HI.U32 R6, R3, R18, RZ ;  /* 0x0000001203067227 */ /* 0x000fc800078e00ff */
[----:B------:R-:W-:Y:S02]  /*1330*/  VIADD R21, R165, 0x11 ;  /* 0x00000011a5157836 */ /* 0x000fe40000000000 */
[----:B------:R-:W-:-:S04]  /*1340*/  IMAD.HI.U32 R17, R3, R20, RZ ;  /* 0x0000001403117227 */ /* 0x000fc800078e00ff */
[----:B------:R-:W-:Y:S01]  /*1350*/  @!P6 IMAD.IADD R15, R15, 0x1, -R39 ;  /* 0x000000010f0fe824 */ /* 0x000fe200078e0a27 */
[----:B------:R-:W-:Y:S01]  /*1360*/  ISETP.GE.AND P6, PT, R19, RZ, PT ;  /* 0x000000ff1300720c */ /* 0x000fe20003fc6270 */
[----:B------:R-:W-:Y:S01]  /*1370*/  IMAD.MOV R6, RZ, RZ, -R6 ;  /* 0x000000ffff067224 */ /* 0x000fe200078e0a06 */
[----:B------:R-:W-:Y:S01]  /*1380*/  IABS R19, R21 ;  /* 0x0000001500137213 */ /* 0x000fe20000000000 */
[----:B------:R-:W-:Y:S02]  /*1390*/  IMAD.MOV R17, RZ, RZ, -R17 ;  /* 0x000000ffff117224 */ /* 0x000fe400078e0a11 */
[C---:B------:R-:W-:Y:S02]  /*13a0*/  IMAD R6, R39.reuse, R6, R18 ;  /* 0x0000000627067224 */ /* 0x040fe400078e0212 */
[----:B------:R-:W-:Y:S02]  /*13b0*/  @!P3 IMAD.IADD R16, R16, 0x1, -R39 ;  /* 0x000000011010b824 */ /* 0x000fe400078e0a27 */
[----:B------:R-:W-:-:S02]  /*13c0*/  IMAD R18, R39, R17, R20 ;  /* 0x0000001127127224 */ /* 0x000fc400078e0214 */
[----:B------:R-:W-:Y:S01]  /*13d0*/  @!P1 IMAD.IADD R4, R4, 0x1, -R39 ;  /* 0x0000000104049824 */ /* 0x000fe200078e0a27 */
[C---:B------:R-:W-:Y:S01]  /*13e0*/  ISETP.GT.U32.AND P3, PT, R39.reuse, R16, PT ;  /* 0x000000102700720c */ /* 0x040fe20003f64070 */
[----:B------:R-:W-:Y:S02]  /*13f0*/  IMAD.MOV.U32 R20, RZ, RZ, R19 ;  /* 0x000000ffff147224 */ /* 0x000fe400078e0013 */
[----:B------:R-:W-:Y:S01]  /*1400*/  @!P0 IMAD.MOV R15, RZ, RZ, -R15 ;  /* 0x000000ffff0f8224 */ /* 0x000fe200078e0a0f */
[----:B------:R-:W-:Y:S01]  /*1410*/  ISETP.GT.U32.AND P1, PT, R39, R4, PT ;  /* 0x000000042700720c */ /* 0x000fe20003f24070 */
[----:B------:R-:W-:Y:S01]  /*1420*/  IMAD.HI.U32 R17, R3, R20, RZ ;  /* 0x0000001403117227 */ /* 0x000fe200078e00ff */
[----:B------:R-:W-:-:S03]  /*1430*/  ISETP.GE.AND P0, PT, R23, RZ, PT ;  /* 0x000000ff1700720c */ /* 0x000fc60003f06270 */
[----:B------:R-:W-:Y:S02]  /*1440*/  IMAD.MOV R17, RZ, RZ, -R17 ;  /* 0x000000ffff117224 */ /* 0x000fe400078e0a11 */
[----:B------:R-:W-:Y:S02]  /*1450*/  VIADD R23, R165, 0xf ;  /* 0x0000000fa5177836 */ /* 0x000fe40000000000 */
[C---:B------:R-:W-:Y:S02]  /*1460*/  IMAD R20, R39.reuse, R17, R20 ;  /* 0x0000001127147224 */ /* 0x040fe400078e0214 */
[--C-:B------:R-:W-:Y:S01]  /*1470*/  @!P3 IMAD.IADD R16, R16, 0x1, -R39.reuse ;  /* 0x000000011010b824 */ /* 0x100fe200078e0a27 */
[----:B------:R-:W-:Y:S01]  /*1480*/  IABS R24, R23 ;  /* 0x0000001700187213 */ /* 0x000fe20000000000 */
[----:B------:R-:W-:Y:S01]  /*1490*/  @!P1 IMAD.IADD R4, R4, 0x1, -R39 ;  /* 0x0000000104049824 */ /* 0x000fe200078e0a27 */
[----:B------:R-:W-:Y:S01]  /*14a0*/  ISETP.GT.U32.AND P3, PT, R39, R20, PT ;  /* 0x000000142700720c */ /* 0x000fe20003f64070 */
[----:B------:R-:W-:Y:S01]  /*14b0*/  IMAD.HI.U32 R17, R3, R22, RZ ;  /* 0x0000001603117227 */ /* 0x000fe200078e00ff */
[----:B------:R-:W-:-:S03]  /*14c0*/  ISETP.GT.U32.AND P1, PT, R39, R18, PT ;  /* 0x000000122700720c */ /* 0x000fc60003f24070 */
[----:B------:R-:W-:Y:S02]  /*14d0*/  IMAD.MOV R17, RZ, RZ, -R17 ;  /* 0x000000ffff117224 */ /* 0x000fe400078e0a11 */
[----:B------:R-:W-:Y:S01]  /*14e0*/  @!P4 IMAD.MOV R14, RZ, RZ, -R14 ;  /* 0x000000ffff0ec224 */ /* 0x000fe200078e0a0e */
[----:B------:R-:W-:Y:S01]  /*14f0*/  ISETP.GT.U32.AND P4, PT, R39, R6, PT ;  /* 0x000000062700720c */ /* 0x000fe20003f84070 */
[----:B------:R-:W-:Y:S01]  /*1500*/  @!P5 IMAD.MOV R16, RZ, RZ, -R16 ;  /* 0x000000ffff10d224 */ /* 0x000fe200078e0a10 */
[----:B------:R-:W-:Y:S01]  /*1510*/  ISETP.GE.AND P5, PT, R25, RZ, PT ;  /* 0x000000ff1900720c */ /* 0x000fe20003fa6270 */
[----:B------:R-:W-:-:S04]  /*1520*/  IMAD.HI.U32 R25, R3, R34, RZ ;  /* 0x0000002203197227 */ /* 0x000fc800078e00ff */
[--C-:B------:R-:W-:Y:S02]  /*1530*/  @!P3 IMAD.IADD R20, R20, 0x1, -R39.reuse ;  /* 0x000000011414b824 */ /* 0x100fe400078e0a27 */
[----:B------:R-:W-:Y:S01]  /*1540*/  @!P1 IMAD.IADD R18, R18, 0x1, -R39 ;  /* 0x0000000112129824 */ /* 0x000fe200078e0a27 */
[----:B------:R-:W-:Y:S01]  /*1550*/  ISETP.GE.AND P1, PT, R21, RZ, PT ;  /* 0x000000ff1500720c */ /* 0x000fe20003f26270 */
[C---:B------:R-:W-:Y:S01]  /*1560*/  IMAD R21, R39.reuse, R17, R22 ;  /* 0x0000001127157224 */ /* 0x040fe200078e0216 */
[----:B------:R-:W-:Y:S01]  /*1570*/  ISETP.GT.U32.AND P3, PT, R39, R20, PT ;  /* 0x000000142700720c */ /* 0x000fe20003f64070 */
[----:B------:R-:W-:Y:S02]  /*1580*/  IMAD.MOV.U32 R17, RZ, RZ, R4 ;  /* 0x000000ffff117224 */ /* 0x000fe400078e0004 */
[----:B------:R-:W-:-:S04]  /*1590*/  IMAD.HI.U32 R4, R3, R24, RZ ;  /* 0x0000001803047227 */ /* 0x000fc800078e00ff */
[----:B------:R-:W-:Y:S02]  /*15a0*/  IMAD.MOV R4, RZ, RZ, -R4 ;  /* 0x000000ffff047224 */ /* 0x000fe400078e0a04 */
[--C-:B------:R-:W-:Y:S02]  /*15b0*/  @!P4 IMAD.IADD R6, R6, 0x1, -R39.reuse ;  /* 0x000000010606c824 */ /* 0x100fe400078e0a27 */
[C---:B------:R-:W-:Y:S02]  /*15c0*/  IMAD R4, R39.reuse, R4, R24 ;  /* 0x0000000427047224 */ /* 0x040fe400078e0218 */
[----:B------:R-:W-:Y:S01]  /*15d0*/  @!P3 IMAD.IADD R20, R20, 0x1, -R39 ;  /* 0x000000011414b824 */ /* 0x000fe200078e0a27 */
[----:B------:R-:W-:Y:S01]  /*15e0*/  ISETP.GT.U32.AND P4, PT, R39, R6, PT ;  /* 0x000000062700720c */ /* 0x000fe20003f84070 */
[----:B------:R-:W-:Y:S01]  /*15f0*/  IMAD.HI.U32 R22, R3, R26, RZ ;  /* 0x0000001a03167227 */ /* 0x000fe200078e00ff */
[----:B------:R-:W-:-:S03]  /*1600*/  ISETP.GT.U32.AND P3, PT, R39, R4, PT ;  /* 0x000000042700720c */ /* 0x000fc60003f64070 */
[----:B------:R-:W-:Y:S02]  /*1610*/  IMAD.MOV R22, RZ, RZ, -R22 ;  /* 0x000000ffff167224 */ /* 0x000fe400078e0a16 */
[----:B------:R-:W-:Y:S01]  /*1620*/  @!P2 IMAD.MOV R17, RZ, RZ, -R17 ;  /* 0x000000ffff11a224 */ /* 0x000fe200078e0a11 */
[----:B------:R-:W-:Y:S01]  /*1630*/  ISETP.GT.U32.AND P2, PT, R39, R18, PT ;  /* 0x000000122700720c */ /* 0x000fe20003f44070 */
[----:B------:R-:W-:Y:S02]  /*1640*/  VIADD R24, R165, 0xb ;  /* 0x0000000ba5187836 */ /* 0x000fe40000000000 */
[----:B------:R-:W-:Y:S02]  /*1650*/  @!P1 IMAD.MOV R20, RZ, RZ, -R20 ;  /* 0x000000ffff149224 */ /* 0x000fe400078e0a14 */
[--C-:B------:R-:W-:Y:S01]  /*1660*/  @!P4 IMAD.IADD R6, R6, 0x1, -R39.reuse ;  /* 0x000000010606c824 */ /* 0x100fe200078e0a27 */
[----:B------:R-:W-:Y:S01]  /*1670*/  ISETP.GT.U32.AND P4, PT, R39, R21, PT ;  /* 0x000000152700720c */ /* 0x000fe20003f84070 */
[----:B------:R-:W-:Y:S01]  /*1680*/  @!P3 IMAD.IADD R4, R4, 0x1, -R39 ;  /* 0x000000010404b824 */ /* 0x000fe200078e0a27 */
[----:B------:R-:W-:Y:S01]  /*1690*/  IABS R32, R24 ;  /* 0x0000001800207213 */ /* 0x000fe20000000000 */
[----:B------:R-:W-:-:S02]  /*16a0*/  IMAD.MOV.U32 R19, RZ, RZ, R6 ;  /* 0x000000ffff137224 */ /* 0x000fc400078e0006 */
[C---:B------:R-:W-:Y:S01]  /*16b0*/  IMAD R6, R39.reuse, R22, R26 ;  /* 0x0000001627067224 */ /* 0x040fe200078e021a */
[----:B------:R-:W-:Y:S01]  /*16c0*/  ISETP.GT.U32.AND P3, PT, R39, R4, PT ;  /* 0x000000042700720c */ /* 0x000fe20003f64070 */
[----:B------:R-:W-:Y:S02]  /*16d0*/  VIADD R22, R165, 0xd ;  /* 0x0000000da5167836 */ /* 0x000fe40000000000 */
[----:B------:R-:W-:Y:S01]  /*16e0*/  @!P2 IMAD.IADD R18, R18, 0x1, -R39 ;  /* 0x000000011212a824 */ /* 0x000fe200078e0a27 */
[----:B------:R-:W-:Y:S01]  /*16f0*/  ISETP.GE.AND P2, PT, R27, RZ, PT ;  /* 0x000000ff1b00720c */ /* 0x000fe20003f46270 */
[----:B------:R-:W-:Y:S01]  /*1700*/  @!P6 IMAD.MOV R19, RZ, RZ, -R19 ;  /* 0x000000ffff13e224 */ /* 0x000fe200078e0a13 */
[----:B------:R-:W-:Y:S01]  /*1710*/  IABS R28, R22 ;  /* 0x00000016001c7213 */ /* 0x000fe20000000000 */
[----:B------:R-:W-:Y:S01]  /*1720*/  @!P4 IMAD.IADD R21, R21, 0x1, -R39 ;  /* 0x000000011515c824 */ /* 0x000fe200078e0a27 */
[----:B------:R-:W-:Y:S01]  /*1730*/  ISETP.GE.AND P6, PT, R23, RZ, PT ;  /* 0x000000ff1700720c */ /* 0x000fe20003fc6270 */
[----:B------:R-:W-:Y:S01]  /*1740*/  @!P0 IMAD.MOV R18, RZ, RZ, -R18 ;  /* 0x000000ffff128224 */ /* 0x000fe200078e0a12 */
[----:B------:R-:W-:Y:S01]  /*1750*/  ISETP.GE.AND P0, PT, R22, RZ, PT ;  /* 0x000000ff1600720c */ /* 0x000fe20003f06270 */
[----:B------:R-:W-:Y:S01]  /*1760*/  IMAD.HI.U32 R22, R3, R28, RZ ;  /* 0x0000001c03167227 */ /* 0x000fe200078e00ff */
[----:B------:R-:W-:-:S03]  /*1770*/  ISETP.GT.U32.AND P4, PT, R39, R21, PT ;  /* 0x000000152700720c */ /* 0x000fc60003f84070 */
[----:B------:R-:W-:Y:S01]  /*1780*/  @!P3 IMAD.IADD R4, R4, 0x1, -R39 ;  /* 0x000000010404b824 */ /* 0x000fe200078e0a27 */
[----:B------:R-:W-:Y:S01]  /*1790*/  ISETP.GT.U32.AND P3, PT, R39, R6, PT ;  /* 0x000000062700720c */ /* 0x000fe20003f64070 */
[----:B------:R-:W-:Y:S02]  /*17a0*/  VIADD R23, R165, 0xc ;  /* 0x0000000ca5177836 */ /* 0x000fe40000000000 */
[----:B------:R-:W-:Y:S02]  /*17b0*/  IMAD.MOV R22, RZ, RZ, -R22 ;  /* 0x000000ffff167224 */ /* 0x000fe400078e0a16 */
[----:B------:R-:W-:Y:S01]  /*17c0*/  IMAD.HI.U32 R26, R3, R36, RZ ;  /* 0x00000024031a7227 */ /* 0x000fe200078e00ff */
[----:B------:R-:W-:Y:S02]  /*17d0*/  IABS R30, R23 ;  /* 0x00000017001e7213 */ /* 0x000fe40000000000 */
[----:B------:R-:W-:Y:S01]  /*17e0*/  ISETP.GE.AND P1, PT, R23, RZ, PT ;  /* 0x000000ff1700720c */ /* 0x000fe20003f26270 */
[----:B------:R-:W-:-:S02]  /*17f0*/  IMAD R22, R39, R22, R28 ;  /* 0x0000001627167224 */ /* 0x000fc400078e021c */
[----:B------:R-:W-:-:S04]  /*1800*/  IMAD.HI.U32 R23, R3, R30, RZ ;  /* 0x0000001e03177227 */ /* 0x000fc800078e00ff */
[--C-:B------:R-:W-:Y:S02]  /*1810*/  @!P3 IMAD.IADD R6, R6, 0x1, -R39.reuse ;  /* 0x000000010606b824 */ /* 0x100fe400078e0a27 */
[----:B------:R-:W-:Y:S01]  /*1820*/  @!P4 IMAD.IADD R21, R21, 0x1, -R39 ;  /* 0x000000011515c824 */ /* 0x000fe200078e0a27 */
[----:B------:R-:W-:Y:S01]  /*1830*/  ISETP.GE.AND P4, PT, R24, RZ, PT ;  /* 0x000000ff1800720c */ /* 0x000fe20003f86270 */
[----:B------:R-:W-:Y:S01]  /*1840*/  IMAD.HI.U32 R24, R3, R32, RZ ;  /* 0x0000002003187227 */ /* 0x000fe200078e00ff */
[----:B------:R-:W-:-:S03]  /*1850*/  ISETP.GT.U32.AND P3, PT, R39, R6, PT ;  /* 0x000000062700720c */ /* 0x000fc60003f64070 */
[----:B------:R-:W-:Y:S02]  /*1860*/  IMAD.MOV R23, RZ, RZ, -R23 ;  /* 0x000000ffff177224 */ /* 0x000fe400078e0a17 */
[----:B------:R-:W-:Y:S02]  /*1870*/  IMAD.MOV R27, RZ, RZ, -R24 ;  /* 0x000000ffff1b7224 */ /* 0x000fe400078e0a18 */
[C---:B------:R-:W-:Y:S01]  /*1880*/  IMAD R24, R39.reuse, R23, R30 ;  /* 0x0000001727187224 */ /* 0x040fe200078e021e */
[----:B------:R-:W-:Y:S01]  /*1890*/  IABS R30, R43 ;  /* 0x0000002b001e7213 */ /* 0x000fe20000000000 */
[----:B------:R-:W-:Y:S02]  /*18a0*/  IMAD.MOV R29, RZ, RZ, -R26 ;  /* 0x000000ffff1d7224 */ /* 0x000fe400078e0a1a */
[----:B------:R-:W-:Y:S02]  /*18b0*/  IMAD.MOV R25, RZ, RZ, -R25 ;  /* 0x000000ffff197224 */ /* 0x000fe400078e0a19 */
[----:B------:R-:W-:Y:S01]  /*18c0*/  @!P3 IMAD.IADD R6, R6, 0x1, -R39 ;  /* 0x000000010606b824 */ /* 0x000fe200078e0a27 */
[C---:B------:R-:W-:Y:S01]  /*18d0*/  ISETP.GT.U32.AND P3, PT, R39.reuse, R22, PT ;  /* 0x000000162700720c */ /* 0x040fe20003f64070 */
[----:B------:R-:W-:-:S02]  /*18e0*/  IMAD R26, R39, R27, R32 ;  /* 0x0000001b271a7224 */ /* 0x000fc400078e0220 */
[C---:B------:R-:W-:Y:S01]  /*18f0*/  IMAD R28, R39.reuse, R29, R36 ;  /* 0x0000001d271c7224 */ /* 0x040fe200078e0224 */
[----:B------:R-:W-:Y:S01]  /*1900*/  IABS R36, R45 ;  /* 0x0000002d00247213 */ /* 0x000fe20000000000 */
[----:B------:R-:W-:Y:S01]  /*1910*/  IMAD R27, R39, R25, R34 ;  /* 0x00000019271b7224 */ /* 0x000fe200078e0222 */
[----:B------:R-:W-:Y:S01]  /*1920*/  IABS R34, R44 ;  /* 0x0000002c00227213 */ /* 0x000fe20000000000 */
[----:B------:R-:W-:-:S04]  /*1930*/  IMAD.HI.U32 R23, R3, R30, RZ ;  /* 0x0000001e03177227 */ /* 0x000fc800078e00ff */
[----:B------:R-:W-:-:S04]  /*1940*/  IMAD.HI.U32 R29, R3, R36, RZ ;  /* 0x00000024031d7227 */ /* 0x000fc800078e00ff */
[----:B------:R-:W-:Y:S01]  /*1950*/  @!P3 IMAD.IADD R22, R22, 0x1, -R39 ;  /* 0x000000011616b824 */ /* 0x000fe200078e0a27 */
[----:B------:R-:W-:Y:S01]  /*1960*/  ISETP.GT.U32.AND P3, PT, R39, R24, PT ;  /* 0x000000182700720c */ /* 0x000fe20003f64070 */
[----:B------:R-:W-:Y:S02]  /*1970*/  IMAD.MOV R32, RZ, RZ, -R23 ;  /* 0x000000ffff207224 */ /* 0x000fe400078e0a17 */
[----:B------:R-:W-:-:S04]  /*1980*/  IMAD.HI.U32 R25, R3, R34, RZ ;  /* 0x0000002203197227 */ /* 0x000fc800078e00ff */
[----:B------:R-:W-:-:S04]  /*1990*/  IMAD.HI.U32 R23, R3, R38, RZ ;  /* 0x0000002603177227 */ /* 0x000fc800078e00ff */
[----:B------:R-:W-:Y:S02]  /*19a0*/  IMAD.MOV R33, RZ, RZ, -R29 ;  /* 0x000000ffff217224 */ /* 0x000fe400078e0a1d */
[----:B------:R-:W-:Y:S02]  /*19b0*/  IMAD.MOV R25, RZ, RZ, -R25 ;  /* 0x000000ffff197224 */ /* 0x000fe400078e0a19 */
[----:B------:R-:W-:Y:S02]  /*19c0*/  IMAD.MOV R23, RZ, RZ, -R23 ;  /* 0x000000ffff177224 */ /* 0x000fe400078e0a17 */
[----:B------:R-:W-:Y:S02]  /*19d0*/  @!P3 IMAD.IADD R24, R24, 0x1, -R39 ;  /* 0x000000011818b824 */ /* 0x000fe400078e0a27 */
[C---:B------:R-:W-:Y:S02]  /*19e0*/  IMAD R29, R39.reuse, R32, R30 ;  /* 0x00000020271d7224 */ /* 0x040fe400078e021e */
[C---:B------:R-:W-:Y:S01]  /*19f0*/  IMAD R32, R39.reuse, R33, R36 ;  /* 0x0000002127207224 */ /* 0x040fe200078e0224 */
[C---:B------:R-:W-:Y:S01]  /*1a00*/  ISETP.GT.U32.AND P3, PT, R39.reuse, R24, PT ;  /* 0x000000182700720c */ /* 0x040fe20003f64070 */
[C---:B------:R-:W-:Y:S01]  /*1a10*/  IMAD R30, R39.reuse, R25, R34 ;  /* 0x00000019271e7224 */ /* 0x040fe200078e0222 */
[----:B------:R-:W-:Y:S01]  /*1a20*/  IABS R36, R48 ;  /* 0x0000003000247213 */ /* 0x000fe20000000000 */
[----:B------:R-:W-:Y:S01]  /*1a30*/  IMAD R33, R39, R23, R38 ;  /* 0x0000001727217224 */ /* 0x000fe200078e0226 */
[----:B------:R-:W-:Y:S01]  /*1a40*/  IABS R38, R49 ;  /* 0x0000003100267213 */ /* 0x000fe20000000000 */
[----:B------:R-:W-:-:S04]  /*1a50*/  IMAD.HI.U32 R25, R3, R40, RZ ;  /* 0x0000002803197227 */ /* 0x000fc800078e00ff */
[----:B------:R-:W-:Y:S02]  /*1a60*/  IMAD.MOV.U32 R23, RZ, RZ, R4 ;  /* 0x000000ffff177224 */ /* 0x000fe400078e0004 */
[----:B------:R-:W-:Y:S01]  /*1a70*/  @!P5 IMAD.MOV R21, RZ, RZ, -R21 ;  /* 0x000000ffff15d224 */ /* 0x000fe200078e0a15 */
[C---:B------:R-:W-:Y:S01]  /*1a80*/  ISETP.GT.U32.AND P5, PT, R39.reuse, R22, PT ;  /* 0x000000162700720c */ /* 0x040fe20003fa4070 */
[----:B------:R-:W-:Y:S02]  /*1a90*/  IMAD.MOV R25, RZ, RZ, -R25 ;  /* 0x000000ffff197224 */ /* 0x000fe400078e0a19 */
[----:B------:R-:W-:Y:S01]  /*1aa0*/  @!P6 IMAD.MOV R23, RZ, RZ, -R23 ;  /* 0x000000ffff17e224 */ /* 0x000fe200078e0a17 */
[C---:B------:R-:W-:Y:S01]  /*1ab0*/  ISETP.GT.U32.AND P6, PT, R39.reuse, R26, PT ;  /* 0x0000001a2700720c */ /* 0x040fe20003fc4070 */
[----:B------:R-:W-:Y:S02]  /*1ac0*/  IMAD R34, R39, R25, R40 ;  /* 0x0000001927227224 */ /* 0x000fe400078e0228 */
[----:B------:R-:W-:-:S02]  /*1ad0*/  IMAD.MOV.U32 R25, RZ, RZ, R6 ;  /* 0x000000ffff197224 */ /* 0x000fc400078e0006 */
[----:B------:R-:W-:Y:S01]  /*1ae0*/  @!P3 IMAD.IADD R24, R24, 0x1, -R39 ;  /* 0x000000011818b824 */ /* 0x000fe200078e0a27 */
[C---:B------:R-:W-:Y:S01]  /*1af0*/  ISETP.GT.U32.AND P3, PT, R39.reuse, R29, PT ;  /* 0x0000001d2700720c */ /* 0x040fe20003f64070 */
[----:B------:R-:W-:Y:S01]  /*1b00*/  @!P2 IMAD.MOV R25, RZ, RZ, -R25 ;  /* 0x000000ffff19a224 */ /* 0x000fe200078e0a19 */
[C---:B------:R-:W-:Y:S01]  /*1b10*/  ISETP.GT.U32.AND P2, PT, R39.reuse, R27, PT ;  /* 0x0000001b2700720c */ /* 0x040fe20003f44070 */
[----:B------:R-:W-:Y:S01]  /*1b20*/  @!P5 IMAD.IADD R22, R22, 0x1, -R39 ;  /* 0x000000011616d824 */ /* 0x000fe200078e0a27 */
[----:B------:R-:W-:Y:S01]  /*1b30*/  ISETP.GT.U32.AND P5, PT, R39, R28, PT ;  /* 0x0000001c2700720c */ /* 0x000fe20003fa4070 */
[----:B------:R-:W-:-:S04]  /*1b40*/  IMAD.HI.U32 R35, R3, R36, RZ ;  /* 0x0000002403237227 */ /* 0x000fc800078e00ff */
[----:B------:R-:W-:Y:S01]  /*1b50*/  @!P6 IMAD.IADD R26, R26, 0x1, -R39 ;  /* 0x000000011a1ae824 */ /* 0x000fe200078e0a27 */
[----:B------:R-:W-:Y:S01]  /*1b60*/  ISETP.GT.U32.AND P6, PT, R39, R30, PT ;  /* 0x0000001e2700720c */ /* 0x000fe20003fc4070 */
[----:B------:R-:W-:-:S04]  /*1b70*/  IMAD.HI.U32 R4, R3, R38, RZ ;  /* 0x0000002603047227 */ /* 0x000fc800078e00ff */
[--C-:B------:R-:W-:Y:S01]  /*1b80*/  @!P2 IMAD.IADD R27, R27, 0x1, -R39.reuse ;  /* 0x000000011b1ba824 */ /* 0x100fe200078e0a27 */
[----:B------:R-:W-:Y:S01]  /*1b90*/  ISETP.GT.U32.AND P2, PT, R39, R32, PT ;  /* 0x000000202700720c */ /* 0x000fe20003f44070 */
[--C-:B------:R-:W-:Y:S02]  /*1ba0*/  @!P3 IMAD.IADD R29, R29, 0x1, -R39.reuse ;  /* 0x000000011d1db824 */ /* 0x100fe400078e0a27 */
[----:B------:R-:W-:Y:S01]  /*1bb0*/  @!P5 IMAD.IADD R28, R28, 0x1, -R39 ;  /* 0x000000011c1cd824 */ /* 0x000fe200078e0a27 */
[C---:B------:R-:W-:Y:S01]  /*1bc0*/  ISETP.GT.U32.AND P5, PT, R39.reuse, R26, PT ;  /* 0x0000001a2700720c */ /* 0x040fe20003fa4070 */
[----:B------:R-:W-:Y:S01]  /*1bd0*/  IMAD.MOV R35, RZ, RZ, -R35 ;  /* 0x000000ffff237224 */ /* 0x000fe200078e0a23 */
[C---:B------:R-:W-:Y:S01]  /*1be0*/  ISETP.GT.U32.AND P3, PT, R39.reuse, R27, PT ;  /* 0x0000001b2700720c */ /* 0x040fe20003f64070 */
[----:B------:R-:W-:Y:S01]  /*1bf0*/  @!P6 IMAD.IADD R30, R30, 0x1, -R39 ;  /* 0x000000011e1ee824 */ /* 0x000fe200078e0a27 */
[----:B------:R-:W-:Y:S01]  /*1c00*/  ISETP.GT.U32.AND P6, PT, R39, R29, PT ;  /* 0x0000001d2700720c */ /* 0x000fe20003fc4070 */
[----:B------:R-:W-:-:S02]  /*1c10*/  IMAD.MOV R4, RZ, RZ, -R4 ;  /* 0x000000ffff047224 */ /* 0x000fc400078e0a04 */
[----:B------:R-:W-:Y:S02]  /*1c20*/  IMAD.MOV.U32 R6, RZ, RZ, R37 ;  /* 0x000000ffff067224 */ /* 0x000fe400078e0025 */
[C---:B------:R-:W-:Y:S02]  /*1c30*/  IMAD R35, R39.reuse, R35, R36 ;  /* 0x0000002327237224 */ /* 0x040fe400078e0224 */
[----:B------:R-:W-:Y:S01]  /*1c40*/  @!P0 IMAD.MOV R22, RZ, RZ, -R22 ;  /* 0x000000ffff168224 */ /* 0x000fe200078e0a16 */
[C---:B------:R-:W-:Y:S01]  /*1c50*/  ISETP.GT.U32.AND P0, PT, R39.reuse, R28, PT ;  /* 0x0000001c2700720c */ /* 0x040fe20003f04070 */
[----:B------:R-:W-:Y:S02]  /*1c60*/  @!P2 IMAD.IADD R32, R32, 0x1, -R39 ;  /* 0x000000012020a824 */ /* 0x000fe400078e0a27 */
[----:B------:R-:W-:Y:S01]  /*1c70*/  @!P1 IMAD.MOV R24, RZ, RZ, -R24 ;  /* 0x000000ffff189224 */ /* 0x000fe200078e0a18 */
[C---:B------:R-:W-:Y:S01]  /*1c80*/  ISETP.GT.U32.AND P1, PT, R39.reuse, R30, PT ;  /* 0x0000001e2700720c */ /* 0x040fe20003f24070 */
[----:B------:R-:W-:Y:S01]  /*1c90*/  IMAD R36, R39, R4, R38 ;  /* 0x0000000427247224 */ /* 0x000fe200078e0226 */
[----:B------:R-:W-:Y:S01]  /*1ca0*/  IABS R38, R165 ;  /* 0x000000a500267213 */ /* 0x000fe20000000000 */
[----:B------:R-:W-:Y:S01]  /*1cb0*/  IMAD.HI.U32 R4, R3, R6, RZ ;  /* 0x0000000603047227 */ /* 0x000fe200078e00ff */
[----:B------:R-:W-:-:S03]  /*1cc0*/  ISETP.GT.U32.AND P2, PT, R39, R32, PT ;  /* 0x000000202700720c */ /* 0x000fc60003f44070 */
[--C-:B------:R-:W-:Y:S01]  /*1cd0*/  @!P5 IMAD.IADD R26, R26, 0x1, -R39.reuse ;  /* 0x000000011a1ad824 */ /* 0x100fe200078e0a27 */
[----:B------:R-:W-:Y:S01]  /*1ce0*/  ISETP.GT.U32.AND P5, PT, R39, R33, PT ;  /* 0x000000212700720c */ /* 0x000fe20003fa4070 */
[--C-:B------:R-:W-:Y:S01]  /*1cf0*/  @!P3 IMAD.IADD R27, R27, 0x1, -R39.reuse ;  /* 0x000000011b1bb824 */ /* 0x100fe200078e0a27 */
[----:B------:R-:W-:Y:S01]  /*1d00*/  ISETP.GT.U32.AND P3, PT, R39, R34, PT ;  /* 0x000000222700720c */ /* 0x000fe20003f64070 */
[----:B------:R-:W-:Y:S01]  /*1d10*/  @!P6 IMAD.IADD R29, R29, 0x1, -R39 ;  /* 0x000000011d1de824 */ /* 0x000fe200078e0a27 */
[----:B------:R-:W-:Y:S01]  /*1d20*/  ISETP.GT.U32.AND P6, PT, R39, R36, PT ;  /* 0x000000242700720c */ /* 0x000fe20003fc4070 */
[----:B------:R-:W-:Y:S02]  /*1d30*/  IMAD.MOV R4, RZ, RZ, -R4 ;  /* 0x000000ffff047224 */ /* 0x000fe400078e0a04 */
[----:B------:R-:W-:-:S04]  /*1d40*/  IMAD.HI.U32 R3, R3, R38, RZ ;  /* 0x0000002603037227 */ /* 0x000fc800078e00ff */
[C---:B------:R-:W-:Y:S01]  /*1d50*/  IMAD R37, R39.reuse, R4, R6 ;  /* 0x0000000427257224 */ /* 0x040fe200078e0206 */
[----:B------:R-:W-:Y:S01]  /*1d60*/  LOP3.LUT R6, RZ, R31, RZ, 0x33, !PT ;  /* 0x0000001fff067212 */ /* 0x000fe200078e33ff */
[----:B------:R-:W-:Y:S02]  /*1d70*/  IMAD.MOV R3, RZ, RZ, -R3 ;  /* 0x000000ffff037224 */ /* 0x000fe400078e0a03 */
[--C-:B------:R-:W-:Y:S01]  /*1d80*/  @!P0 IMAD.IADD R28, R28, 0x1, -R39.reuse ;  /* 0x000000011c1c8824 */ /* 0x100fe200078e0a27 */
[C---:B------:R-:W-:Y:S01]  /*1d90*/  ISETP.GT.U32.AND P0, PT, R39.reuse, R35, PT ;  /* 0x000000232700720c */ /* 0x040fe20003f04070 */
[--C-:B------:R-:W-:Y:S01]  /*1da0*/  @!P1 IMAD.IADD R30, R30, 0x1, -R39.reuse ;  /* 0x000000011e1e9824 */ /* 0x100fe200078e0a27 */
[C---:B------:R-:W-:Y:S01]  /*1db0*/  ISETP.GT.U32.AND P1, PT, R39.reuse, R37, PT ;  /* 0x000000252700720c */ /* 0x040fe20003f24070 */
[----:B------:R-:W-:Y:S01]  /*1dc0*/  IMAD R38, R39, R3, R38 ;  /* 0x0000000327267224 */ /* 0x000fe200078e0226 */
[----:B------:R-:W-:Y:S01]  /*1dd0*/  SHF.R.S32.HI R3, RZ, 0x1f, R164 ;  /* 0x0000001fff037819 */ /* 0x000fe200000114a4 */
[--C-:B------:R-:W-:Y:S01]  /*1de0*/  @!P2 IMAD.IADD R32, R32, 0x1, -R39.reuse ;  /* 0x000000012020a824 */ /* 0x100fe200078e0a27 */
[----:B------:R-:W-:Y:S01]  /*1df0*/  ISETP.GE.AND P2, PT, R41, RZ, PT ;  /* 0x000000ff2900720c */ /* 0x000fe20003f46270 */
[--C-:B------:R-:W-:Y:S01]  /*1e00*/  @!P5 IMAD.IADD R33, R33, 0x1, -R39.reuse ;  /* 0x000000012121d824 */ /* 0x100fe200078e0a27 */
[----:B------:R-:W-:Y:S01]  /*1e10*/  ISETP.GE.AND P5, PT, R42, RZ, PT ;  /* 0x000000ff2a00720c */ /* 0x000fe20003fa6270 */
[--C-:B------:R-:W-:Y:S01]  /*1e20*/  @!P3 IMAD.IADD R34, R34, 0x1, -R39.reuse ;  /* 0x000000012222b824 */ /* 0x100fe200078e0a27 */
[----:B------:R-:W-:Y:S01]  /*1e30*/  ISETP.GE.AND P3, PT, R43, RZ, PT ;  /* 0x000000ff2b00720c */ /* 0x000fe20003f66270 */
[--C-:B------:R-:W-:Y:S01]  /*1e40*/  @!P6 IMAD.IADD R36, R36, 0x1, -R39.reuse ;  /* 0x000000012424e824 */ /* 0x100fe200078e0a27 */
[----:B------:R-:W-:Y:S01]  /*1e50*/  ISETP.GT.U32.AND P6, PT, R39, R38, PT ;  /* 0x000000262700720c */ /* 0x000fe20003fc4070 */
[--C-:B------:R-:W-:Y:S01]  /*1e60*/  @!P0 IMAD.IADD R35, R35, 0x1, -R39.reuse ;  /* 0x0000000123238824 */ /* 0x100fe200078e0a27 */
[----:B------:R-:W-:Y:S01]  /*1e70*/  ISETP.GE.AND P0, PT, R44, RZ, PT ;  /* 0x000000ff2c00720c */ /* 0x000fe20003f06270 */
[----:B------:R-:W-:Y:S01]  /*1e80*/  @!P1 IMAD.IADD R37, R37, 0x1, -R39 ;  /* 0x0000000125259824 */ /* 0x000fe200078e0a27 */
[C---:B------:R-:W-:Y:S01]  /*1e90*/  ISETP.GT.U32.AND P1, PT, R39.reuse, R33, PT ;  /* 0x000000212700720c */ /* 0x040fe20003f24070 */
[----:B------:R-:W-:Y:S01]  /*1ea0*/  @!P4 IMAD.MOV R26, RZ, RZ, -R26 ;  /* 0x000000ffff1ac224 */ /* 0x000fe200078e0a1a */
[C---:B------:R-:W-:Y:S01]  /*1eb0*/  ISETP.GT.U32.AND P4, PT, R39.reuse, R35, PT ;  /* 0x000000232700720c */ /* 0x040fe20003f84070 */
[----:B------:R-:W-:Y:S01]  /*1ec0*/  @!P2 IMAD.MOV R27, RZ, RZ, -R27 ;  /* 0x000000ffff1ba224 */ /* 0x000fe200078e0a1b */
[C---:B------:R-:W-:Y:S01]  /*1ed0*/  ISETP.GT.U32.AND P2, PT, R39.reuse, R34, PT ;  /* 0x000000222700720c */ /* 0x040fe20003f44070 */
[----:B------:R-:W-:Y:S01]  /*1ee0*/  @!P5 IMAD.MOV R28, RZ, RZ, -R28 ;  /* 0x000000ffff1cd224 */ /* 0x000fe200078e0a1c */
[C---:B------:R-:W-:Y:S01]  /*1ef0*/  ISETP.GT.U32.AND P5, PT, R39.reuse, R36, PT ;  /* 0x000000242700720c */ /* 0x040fe20003fa4070 */
[----:B------:R-:W-:Y:S01]  /*1f00*/  @!P3 IMAD.MOV R29, RZ, RZ, -R29 ;  /* 0x000000ffff1db224 */ /* 0x000fe200078e0a1d */
[----:B------:R-:W-:Y:S01]  /*1f10*/  ISETP.GT.U32.AND P3, PT, R39, R37, PT ;  /* 0x000000252700720c */ /* 0x000fe20003f64070 */
[--C-:B------:R-:W-:Y:S01]  /*1f20*/  @!P6 IMAD.IADD R38, R38, 0x1, -R39.reuse ;  /* 0x000000012626e824 */ /* 0x100fe200078e0a27 */
[----:B------:R-:W-:Y:S01]  /*1f30*/  ISETP.GE.AND P6, PT, R45, RZ, PT ;  /* 0x000000ff2d00720c */ /* 0x000fe20003fc6270 */
[----:B------:R-:W-:Y:S01]  /*1f40*/  @!P0 IMAD.MOV R30, RZ, RZ, -R30 ;  /* 0x000000ffff1e8224 */ /* 0x000fe200078e0a1e */
[----:B------:R-:W-:Y:S01]  /*1f50*/  LEA.HI R164, R3, R164, RZ, 0x7 ;  /* 0x000000a403a47211 */ /* 0x000fe200078f38ff */
[--C-:B------:R-:W-:Y:S01]  /*1f60*/  @!P1 IMAD.IADD R33, R33, 0x1, -R39.reuse ;  /* 0x0000000121219824 */ /* 0x100fe200078e0a27 */
[----:B------:R-:W-:Y:S01]  /*1f70*/  ISETP.GT.U32.AND P0, PT, R39, R38, PT ;  /* 0x000000262700720c */ /* 0x000fe20003f04070 */
[--C-:B------:R-:W-:Y:S01]  /*1f80*/  @!P4 IMAD.IADD R35, R35, 0x1, -R39.reuse ;  /* 0x000000012323c824 */ /* 0x100fe200078e0a27 */
[----:B------:R-:W-:Y:S01]  /*1f90*/  ISETP.GE.AND P1, PT, R46, RZ, PT ;  /* 0x000000ff2e00720c */ /* 0x000fe20003f26270 */
[--C-:B------:R-:W-:Y:S01]  /*1fa0*/  @!P2 IMAD.IADD R34, R34, 0x1, -R39.reuse ;  /* 0x000000012222a824 */ /* 0x100fe200078e0a27 */
[----:B------:R-:W-:Y:S01]  /*1fb0*/  ISETP.GE.AND P2, PT, R47, RZ, PT ;  /* 0x000000ff2f00720c */ /* 0x000fe20003f46270 */
[--C-:B------:R-:W-:Y:S01]  /*1fc0*/  @!P5 IMAD.IADD R36, R36, 0x1, -R39.reuse ;  /* 0x000000012424d824 */ /* 0x100fe200078e0a27 */
[----:B------:R-:W-:Y:S01]  /*1fd0*/  ISETP.GE.AND P4, PT, R48, RZ, PT ;  /* 0x000000ff3000720c */ /* 0x000fe20003f86270 */
[--C-:B------:R-:W-:Y:S01]  /*1fe0*/  @!P3 IMAD.IADD R37, R37, 0x1, -R39.reuse ;  /* 0x000000012525b824 */ /* 0x100fe200078e0a27 */
[----:B------:R-:W-:Y:S01]  /*1ff0*/  ISETP.GE.AND P5, PT, R49, RZ, PT ;  /* 0x000000ff3100720c */ /* 0x000fe20003fa6270 */
[----:B------:R-:W-:Y:S01]  /*2000*/  @!P6 IMAD.MOV R32, RZ, RZ, -R32 ;  /* 0x000000ffff20e224 */ /* 0x000fe200078e0a20 */
[----:B------:R-:W-:Y:S01]  /*2010*/  ISETP.GE.AND P3, PT, R50, RZ, PT ;  /* 0x000000ff3200720c */ /* 0x000fe20003f66270 */
[----:B------:R-:W-:Y:S01]  /*2020*/  IMAD R112, R2, UR5, RZ ;  /* 0x0000000502707c24 */ /* 0x000fe2000f8e02ff */
[----:B------:R-:W-:Y:S01]  /*2030*/  ISETP.GE.AND P6, PT, R165, RZ, PT ;  /* 0x000000ffa500720c */ /* 0x000fe20003fc6270 */
[----:B------:R-:W-:Y:S01]  /*2040*/  @!P0 IMAD.IADD R38, R38, 0x1, -R39 ;  /* 0x0000000126268824 */ /* 0x000fe200078e0a27 */
[----:B------:R-:W-:Y:S01]  /*2050*/  LOP3.LUT R3, R233, 0x3f, RZ, 0xc0, !PT ;  /* 0x0000003fe9037812 */ /* 0x000fe200078ec0ff */
[----:B------:R-:W-:Y:S01]  /*2060*/  @!P1 IMAD.MOV R33, RZ, RZ, -R33 ;  /* 0x000000ffff219224 */ /* 0x000fe200078e0a21 */
[----:B------:R-:W-:Y:S01]  /*2070*/  ISETP.NE.AND P0, PT, R31, RZ, PT ;  /* 0x000000ff1f00720c */ /* 0x000fe20003f05270 */
[----:B------:R-:W-:Y:S01]  /*2080*/  @!P2 IMAD.MOV R34, RZ, RZ, -R34 ;  /* 0x000000ffff22a224 */ /* 0x000fe200078e0a22 */
[C---:B------:R-:W-:Y:S01]  /*2090*/  LOP3.LUT R4, R3.reuse, 0x40, RZ, 0xfc, !PT ;  /* 0x0000004003047812 */ /* 0x040fe200078efcff */
[----:B------:R-:W-:Y:S01]  /*20a0*/  @!P4 IMAD.MOV R35, RZ, RZ, -R35 ;  /* 0x000000ffff23c224 */ /* 0x000fe200078e0a23 */
[C---:B------:R-:W-:Y:S01]  /*20b0*/  SEL R5, R6.reuse, R5, !P0 ;  /* 0x0000000506057207 */ /* 0x040fe20004000000 */
[----:B------:R-:W-:Y:S01]  /*20c0*/  @!P5 IMAD.MOV R36, RZ, RZ, -R36 ;  /* 0x000000ffff24d224 */ /* 0x000fe200078e0a24 */
[C---:B------:R-:W-:Y:S01]  /*20d0*/  SEL R7, R6.reuse, R7, !P0 ;  /* 0x0000000706077207 */ /* 0x040fe20004000000 */
[----:B------:R-:W-:Y:S01]  /*20e0*/  @!P3 IMAD.MOV R37, RZ, RZ, -R37 ;  /* 0x000000ffff25b224 */ /* 0x000fe200078e0a25 */
[C---:B------:R-:W-:Y:S01]  /*20f0*/  SEL R8, R6.reuse, R8, !P0 ;  /* 0x0000000806087207 */ /* 0x040fe20004000000 */
[----:B------:R-:W-:Y:S01]  /*2100*/  @!P6 IMAD.MOV R38, RZ, RZ, -R38 ;  /* 0x000000ffff26e224 */ /* 0x000fe200078e0a26 */
[----:B------:R-:W-:Y:S01]  /*2110*/  SEL R9, R6, R9, !P0 ;  /* 0x0000000906097207 */ /* 0x000fe20004000000 */
[----:B------:R-:W-:Y:S01]  /*2120*/  IMAD R4, R4, UR6, RZ ;  /* 0x0000000604047c24 */ /* 0x000fe2000f8e02ff */
[C---:B------:R-:W-:Y:S01]  /*2130*/  SEL R10, R6.reuse, R10, !P0 ;  /* 0x0000000a060a7207 */ /* 0x040fe20004000000 */
[----:B------:R-:W-:Y:S01]  /*2140*/  IMAD R152, R3, UR6, RZ ;  /* 0x0000000603987c24 */ /* 0x000fe2000f8e02ff */
[----:B------:R-:W-:Y:S01]  /*2150*/  SEL R11, R6, R11, !P0 ;  /* 0x0000000b060b7207 */ /* 0x000fe20004000000 */
[----:B------:R-:W-:Y:S01]  /*2160*/  IMAD.WIDE R60, R4, 0x2, RZ ;  /* 0x00000002043c7825 */ /* 0x000fe200078e02ff */
[C---:B------:R-:W-:Y:S01]  /*2170*/  SEL R12, R6.reuse, R12, !P0 ;  /* 0x0000000c060c7207 */ /* 0x040fe20004000000 */
[----:B------:R-:W-:Y:S01]  /*2180*/  USHF.L.U32 UR6, UR6, 0x7, URZ ;  /* 0x0000000706067899 */ /* 0x000fe2000800063f */
[----:B------:R-:W-:Y:S01]  /*2190*/  SEL R13, R6, R13, !P0 ;  /* 0x0000000d060d7207 */ /* 0x000fe20004000000 */
[----:B------:R-:W-:Y:S01]  /*21a0*/  IMAD.WIDE R152, R152, 0x2, RZ ;  /* 0x0000000298987825 */ /* 0x000fe200078e02ff */
[----:B------:R-:W-:-:S02]  /*21b0*/  SEL R14, R6, R14, !P0 ;  /* 0x0000000e060e7207 */ /* 0x000fc40004000000 */
[C---:B------:R-:W-:Y:S01]  /*21c0*/  SEL R15, R6.reuse, R15, !P0 ;  /* 0x0000000f060f7207 */ /* 0x040fe20004000000 */
[----:B------:R-:W-:Y:S01]  /*21d0*/  IMAD R161, R5, UR4, RZ ;  /* 0x0000000405a17c24 */ /* 0x000fe2000f8e02ff */
[C---:B------:R-:W-:Y:S01]  /*21e0*/  SEL R17, R6.reuse, R17, !P0 ;  /* 0x0000001106117207 */ /* 0x040fe20004000000 */
[----:B------:R-:W-:Y:S01]  /*21f0*/  IMAD R157, R7, UR4, RZ ;  /* 0x00000004079d7c24 */ /* 0x000fe2000f8e02ff */
[----:B------:R-:W-:Y:S01]  /*2200*/  SEL R16, R6, R16, !P0 ;  /* 0x0000001006107207 */ /* 0x000fe20004000000 */
        /* <DEDUP_REMOVED lines=23> */
[----:B------:R-:W-:Y:S01]  /*2380*/  SEL R29, R6, R29, !P0 ;  /* 0x0000001d061d7207 */ /* 0x000fe20004000000 */
[----:B------:R-:W-:Y:S01]  /*2390*/  IMAD R87, R20, UR4, RZ ;  /* 0x0000000414577c24 */ /* 0x000fe2000f8e02ff */
[C---:B------:R-:W-:Y:S01]  /*23a0*/  SEL R30, R6.reuse, R30, !P0 ;  /* 0x0000001e061e7207 */ /* 0x040fe20004000000 */
[----:B------:R-:W-:Y:S01]  /*23b0*/  IMAD R89, R21, UR4, RZ ;  /* 0x0000000415597c24 */ /* 0x000fe2000f8e02ff */
[C---:B------:R-:W-:Y:S01]  /*23c0*/  SEL R32, R6.reuse, R32, !P0 ;  /* 0x0000002006207207 */ /* 0x040fe20004000000 */
[----:B------:R-:W-:Y:S01]  /*23d0*/  IMAD R91, R23, UR4, RZ ;  /* 0x00000004175b7c24 */ /* 0x000fe2000f8e02ff */
[C---:B------:R-:W-:Y:S01]  /*23e0*/  SEL R33, R6.reuse, R33, !P0 ;  /* 0x0000002106217207 */ /* 0x040fe20004000000 */
[----:B------:R-:W-:Y:S01]  /*23f0*/  IMAD R93, R25, UR4, RZ ;  /* 0x00000004195d7c24 */ /* 0x000fe2000f8e02ff */
[----:B------:R-:W-:Y:S01]  /*2400*/  SEL R34, R6, R34, !P0 ;  /* 0x0000002206227207 */ /* 0x000fe20004000000 */
[----:B------:R-:W-:Y:S01]  /*2410*/  IMAD R95, R22, UR4, RZ ;  /* 0x00000004165f7c24 */ /* 0x000fe2000f8e02ff */
[----:B------:R-:W-:Y:S01]  /*2420*/  SEL R35, R6, R35, !P0 ;  /* 0x0000002306237207 */ /* 0x000fe20004000000 */
[----:B------:R-:W-:Y:S01]  /*2430*/  IMAD R97, R24, UR4, RZ ;  /* 0x0000000418617c24 */ /* 0x000fe2000f8e02ff */
[----:B------:R-:W-:Y:S01]  /*2440*/  SEL R36, R6, R36, !P0 ;  /* 0x0000002406247207 */ /* 0x000fe20004000000 */
[----:B------:R-:W-:Y:S01]  /*2450*/  IMAD R99, R26, UR4, RZ ;  /* 0x000000041a637c24 */ /* 0x000fe2000f8e02ff */
[C---:B------:R-:W-:Y:S01]  /*2460*/  SEL R37, R6.reuse, R37, !P0 ;  /* 0x0000002506257207 */ /* 0x040fe20004000000 */
[----:B------:R-:W-:Y:S01]  /*2470*/  IMAD R101, R27, UR4, RZ ;  /* 0x000000041b657c24 */ /* 0x000fe2000f8e02ff */
[----:B------:R-:W-:Y:S01]  /*2480*/  SEL R6, R6, R38, !P0 ;  /* 0x0000002606067207 */ /* 0x000fe20004000000 */
[----:B------:R-:W-:Y:S01]  /*2490*/  IMAD R103, R28, UR4, RZ ;  /* 0x000000041c677c24 */ /* 0x000fe2000f8e02ff */
[----:B------:R-:W-:Y:S01]  /*24a0*/  LEA R154, P0, R112, UR8, 0x1 ;  /* 0x00000008709a7c11 */ /* 0x000fe2000f8008ff */
[----:B------:R-:W-:Y:S01]  /*24b0*/  IMAD R105, R29, UR4, RZ ;  /* 0x000000041d697c24 */ /* 0x000fe2000f8e02ff */
[----:B------:R-:W-:Y:S01]  /*24c0*/  SHF.R.S32.HI R164, RZ, 0x7, R164 ;  /* 0x00000007ffa47819 */ /* 0x000fe200000114a4 */
[----:B------:R-:W-:Y:S01]  /*24d0*/  IMAD R107, R30, UR4, RZ ;  /* 0x000000041e6b7c24 */ /* 0x000fe2000f8e02ff */
[----:B------:R-:W-:Y:S01]  /*24e0*/  LEA.HI.X.SX32 R155, R112, UR9, 0x1, P0 ;  /* 0x00000009709b7c11 */ /* 0x000fe200080f0eff */
[----:B------:R-:W-:-:S02]  /*24f0*/  IMAD R109, R32, UR4, RZ ;  /* 0x00000004206d7c24 */ /* 0x000fc4000f8e02ff */
[----:B------:R-:W-:Y:S02]  /*2500*/  IMAD R111, R33, UR4, RZ ;  /* 0x00000004216f7c24 */ /* 0x000fe4000f8e02ff */
[----:B------:R-:W-:Y:S02]  /*2510*/  IMAD R145, R34, UR4, RZ ;  /* 0x0000000422917c24 */ /* 0x000fe4000f8e02ff */
[----:B------:R-:W-:Y:S02]  /*2520*/  IMAD R147, R35, UR4, RZ ;  /* 0x0000000423937c24 */ /* 0x000fe4000f8e02ff */
[----:B------:R-:W-:Y:S02]  /*2530*/  IMAD R149, R36, UR4, RZ ;  /* 0x0000000424957c24 */ /* 0x000fe4000f8e02ff */
[----:B------:R-:W-:Y:S02]  /*2540*/  IMAD R151, R37, UR4, RZ ;  /* 0x0000000425977c24 */ /* 0x000fe4000f8e02ff */
[----:B------:R-:W-:Y:S01]  /*2550*/  IMAD R113, R6, UR4, RZ ;  /* 0x0000000406717c24 */ /* 0x000fe2000f8e02ff */
[----:B------:R-:W-:Y:S01]  /*2560*/  ULDC.64 UR4, c[0x0][0x218] ;  /* 0x0000860000047ab9 */ /* 0x000fe20000000a00 */
[----:B------:R-:W-:-:S04]  /*2570*/  IMAD.WIDE R162, R161, 0x2, R60 ;  /* 0x00000002a1a27825 */ /* 0x000fc800078e023c */
        /* <DEDUP_REMOVED lines=62> */
[----:B------:R-:W-:Y:S02]  /*2960*/  IMAD.WIDE R152, R113, 0x2, R152 ;  /* 0x0000000271987825 */ /* 0x000fe400078e0298 */
[----:B------:R-:W0:Y:S02]  /*2970*/  LDC R113, c[0x0][0x238] ;  /* 0x00008e00ff717b82 */ /* 0x000e240000000800 */
[----:B------:R-:W-:Y:S02]  /*2980*/  IMAD.SHL.U32 R251, R233, 0x40, RZ ;  /* 0x00000040e9fb7824 */ /* 0x000fe400078e00ff */
[-C--:B0-----:R-:W-:Y:S02]  /*2990*/  IMAD R112, R0, R113.reuse, RZ ;  /* 0x0000007100707224 */ /* 0x081fe400078e02ff */
[-C--:B------:R-:W-:Y:S02]  /*29a0*/  IMAD R115, R235, R113.reuse, RZ ;  /* 0x00000071eb737224 */ /* 0x080fe400078e02ff */
[----:B------:R-:W-:-:S02]  /*29b0*/  IMAD R114, R236, R113, RZ ;  /* 0x00000071ec727224 */ /* 0x000fc400078e02ff */
[-C--:B------:R-:W-:Y:S02]  /*29c0*/  IMAD R112, R237, R113.reuse, RZ ;  /* 0x00000071ed707224 */ /* 0x080fe400078e02ff */
[-C--:B------:R-:W-:Y:S02]  /*29d0*/  IMAD R115, R238, R113.reuse, RZ ;  /* 0x00000071ee737224 */ /* 0x080fe400078e02ff */
[-C--:B------:R-:W-:Y:S02]  /*29e0*/  IMAD R114, R240, R113.reuse, RZ ;  /* 0x00000071f0727224 */ /* 0x080fe400078e02ff */
[-C--:B------:R-:W-:Y:S02]  /*29f0*/  IMAD R112, R241, R113.reuse, RZ ;  /* 0x00000071f1707224 */ /* 0x080fe400078e02ff */
        /* <DEDUP_REMOVED lines=24> */
[----:B------:R-:W-:-:S07]  /*2b80*/  IMAD R112, R250, R113, RZ ;  /* 0x00000071fa707224 */ /* 0x000fce00078e02ff */
.L_x_1:
[----:B------:R-:W0:Y:S01]  /*2b90*/  LDC R114, c[0x0][0x238] ;  /* 0x00008e00ff727b82 */ /* 0x000e220000000800 */
[----:B------:R-:W-:Y:S02]  /*2ba0*/  ISETP.GE.AND P3, PT, R0, UR10, PT ;  /* 0x0000000a00007c0c */ /* 0x000fe4000bf66270 */
[----:B------:R-:W-:Y:S02]  /*2bb0*/  PRMT R198, RZ, 0x7610, R198 ;  /* 0x00007610ffc67816 */ /* 0x000fe400000000c6 */
[----:B------:R-:W-:Y:S02]  /*2bc0*/  ISETP.GE.AND P4, PT, R250, UR10, PT ;  /* 0x0000000afa007c0c */ /* 0x000fe4000bf86270 */
[----:B------:R-:W-:Y:S01]  /*2bd0*/  LEA.HI R112, R233, 0x3c, RZ, 0x1c ;  /* 0x0000003ce9707811 */ /* 0x000fe200078fe0ff */
[----:B------:R-:W1:Y:S01]  /*2be0*/  LDC R117, c[0x0][0x238] ;  /* 0x00008e00ff757b82 */ /* 0x000e620000000800 */
[----:B------:R-:W-:Y:S02]  /*2bf0*/  PRMT R182, RZ, 0x7610, R182 ;  /* 0x00007610ffb67816 */ /* 0x000fe400000000b6 */
[----:B------:R-:W-:-:S02]  /*2c00*/  ISETP.GE.AND P2, PT, R112, UR10, PT ;  /* 0x0000000a70007c0c */ /* 0x000fc4000bf46270 */
[----:B------:R-:W-:Y:S02]  /*2c10*/  ISETP.GE.AND P0, PT, R249, UR10, PT ;  /* 0x0000000af9007c0c */ /* 0x000fe4000bf06270 */
[----:B------:R-:W-:Y:S01]  /*2c20*/  LOP3.LUT R116, R0, 0x44, RZ, 0xfc, !PT ;  /* 0x0000004400747812 */ /* 0x000fe200078efcff */
[----:B------:R-:W2:Y:S01]  /*2c30*/  LDC R113, c[0x0][0x238] ;  /* 0x00008e00ff717b82 */ /* 0x000ea20000000800 */
[----:B------:R-:W-:Y:S02]  /*2c40*/  ISETP.GE.AND P5, PT, R246, UR10, PT ;  /* 0x0000000af6007c0c */ /* 0x000fe4000bfa6270 */
[----:B------:R-:W-:Y:S01]  /*2c50*/  ISETP.GE.AND P1, PT, R116, UR10, PT ;  /* 0x0000000a74007c0c */ /* 0x000fe2000bf26270 */
[----:B0-----:R-:W-:-:S04]  /*2c60*/  IMAD R114, R0, R114, RZ ;  /* 0x0000007200727224 */ /* 0x001fc800078e02ff */
[----:B------:R-:W0:Y:S01]  /*2c70*/  LDC R126, c[0x0][0x238] ;  /* 0x00008e00ff7e7b82 */ /* 0x000e220000000800 */
[----:B------:R-:W-:-:S04]  /*2c80*/  IMAD.WIDE R114, R114, 0x2, R154 ;  /* 0x0000000272727825 */ /* 0x000fc800078e029a */
[----:B-1----:R-:W-:Y:S01]  /*2c90*/  IMAD R117, R249, R117, RZ ;  /* 0x00000075f9757224 */ /* 0x002fe200078e02ff */
[----:B------:R1:W3:Y:S02]  /*2ca0*/  @!P3 LDG.E.U16 R198, desc[UR12][R114.64] ;  /* 0x0000000c72c6b981 */ /* 0x0002e4000c1e1500 */
[----:B------:R-:W4:Y:S01]  /*2cb0*/  LDC R119, c[0x0][0x238] ;  /* 0x00008e00ff777b82 */ /* 0x000f220000000800 */
[----:B--2---:R-:W-:-:S07]  /*2cc0*/  IMAD R113, R250, R113, RZ ;  /* 0x00000071fa717224 */ /* 0x004fce00078e02ff */
[----:B------:R-:W2:Y:S01]  /*2cd0*/  LDC R118, c[0x0][0x238] ;  /* 0x00008e00ff767b82 */ /* 0x000ea20000000800 */
[----:B-1----:R-:W-:-:S04]  /*2ce0*/  IMAD.WIDE R114, R117, 0x2, R154 ;  /* 0x0000000275727825 */ /* 0x002fc800078e029a */
[----:B------:R-:W-:-:S03]  /*2cf0*/  IMAD.WIDE R112, R113, 0x2, R154 ;  /* 0x0000000271707825 */ /* 0x000fc600078e029a */
[----:B------:R-:W1:Y:S02]  /*2d00*/  LDC R117, c[0x0][0x238] ;  /* 0x00008e00ff757b82 */ /* 0x000e640000000800 */
[----:B------:R5:W3:Y:S01]  /*2d10*/  @!P4 LDG.E.U16 R182, desc[UR12][R112.64] ;  /* 0x0000000c70b6c981 */ /* 0x000ae2000c1e1500 */
[----:B------:R-:W-:Y:S02]  /*2d20*/  PRMT R167, RZ, 0x7610, R167 ;  /* 0x00007610ffa77816 */ /* 0x000fe400000000a7 */
[----:B------:R-:W-:Y:S01]  /*2d30*/  PRMT R193, RZ, 0x7610, R193 ;  /* 0x00007610ffc17816 */ /* 0x000fe200000000c1 */
[----:B0-----:R-:W-:Y:S02]  /*2d40*/  IMAD R126, R242, R126, RZ ;  /* 0x0000007ef27e7224 */ /* 0x001fe400078e02ff */
[----:B------:R-:W0:Y:S03]  /*2d50*/  LDC R127, c[0x0][0x238] ;  /* 0x00008e00ff7f7b82 */ /* 0x000e260000000800 */
[----:B------:R0:W3:Y:S01]  /*2d60*/  @!P0 LDG.E.U16 R193, desc[UR12][R114.64] ;  /* 0x0000000c72c18981 */ /* 0x0000e2000c1e1500 */
[----:B------:R-:W-:-:S02]  /*2d70*/  PRMT R191, RZ, 0x7610, R191 ;  /* 0x00007610ffbf7816 */ /* 0x000fc400000000bf */
[----:B------:R-:W-:Y:S02]  /*2d80*/  PRMT R192, RZ, 0x7610, R192 ;  /* 0x00007610ffc07816 */ /* 0x000fe400000000c0 */
[----:B------:R-:W0:Y:S01]  /*2d90*/  LDC R120, c[0x0][0x238] ;  /* 0x00008e00ff787b82 */ /* 0x000e220000000800 */
[----:B-1----:R-:W-:-:S04]  /*2da0*/  IMAD R117, R248, R117, RZ ;  /* 0x00000075f8757224 */ /* 0x002fc800078e02ff */
[----:B-----5:R-:W-:-:S03]  /*2db0*/  IMAD.WIDE R112, R117, 0x2, R154 ;  /* 0x0000000275707825 */ /* 0x020fc600078e029a */
[----:B------:R-:W1:Y:S01]  /*2dc0*/  LDC R117, c[0x0][0x238] ;  /* 0x00008e00ff757b82 */ /* 0x000e620000000800 */
[----:B------:R-:W-:Y:S01]  /*2dd0*/  ISETP.GE.AND P0, PT, R245, UR10, PT ;  /* 0x0000000af5007c0c */ /* 0x000fe2000bf06270 */
[----:B----4-:R-:W-:Y:S02]  /*2de0*/  IMAD R119, R247, R119, RZ ;  /* 0x00000077f7777224 */ /* 0x010fe400078e02ff */
[----:B--2---:R-:W-:Y:S02]  /*2df0*/  IMAD R118, R245, R118, RZ ;  /* 0x00000076f5767224 */ /* 0x004fe400078e02ff */
[----:B-1----:R-:W-:-:S04]  /*2e00*/  IMAD R117, R246, R117, RZ ;  /* 0x00000075f6757224 */ /* 0x002fc800078e02ff */
[----:B------:R-:W-:-:S05]  /*2e10*/  IMAD.WIDE R116, R117, 0x2, R154 ;  /* 0x0000000275747825 */ /* 0x000fca00078e029a */
[----:B------:R1:W2:Y:S01]  /*2e20*/  @!P5 LDG.E.U16 R167, desc[UR12][R116.64] ;  /* 0x0000000c74a7d981 */ /* 0x0002a2000c1e1500 */
[----:B0-----:R-:W-:-:S04]  /*2e30*/  IMAD.WIDE R114, R119, 0x2, R154 ;  /* 0x0000000277727825 */ /* 0x001fc800078e029a */
[--C-:B-1----:R-:W-:Y:S02]  /*2e40*/  IMAD.WIDE R116, R126, 0x2, R154.reuse ;  /* 0x000000027e747825 */ /* 0x102fe400078e029a */
[----:B------:R-:W0:Y:S01]  /*2e50*/  LDC R126, c[0x0][0x238] ;  /* 0x00008e00ff7e7b82 */ /* 0x000e220000000800 */
[----:B------:R-:W-:Y:S01]  /*2e60*/  ISETP.GE.AND P4, PT, R247, UR10, PT ;  /* 0x0000000af7007c0c */ /* 0x000fe2000bf86270 */
[----:B------:R-:W-:-:S05]  /*2e70*/  IMAD.WIDE R118, R118, 0x2, R154 ;  /* 0x0000000276767825 */ /* 0x000fca00078e029a */
[----:B------:R-:W4:Y:S01]  /*2e80*/  @!P0 LDG.E.U16 R191, desc[UR12][R118.64] ;  /* 0x0000000c76bf8981 */ /* 0x000f22000c1e1500 */
[C---:B------:R-:W-:Y:S01]  /*2e90*/  ISETP.GE.AND P0, PT, R243.reuse, UR10, PT ;  /* 0x0000000af3007c0c */ /* 0x040fe2000bf06270 */
[----:B------:R-:W-:Y:S01]  /*2ea0*/  IMAD R127, R243, R127, RZ ;  /* 0x0000007ff37f7224 */ /* 0x000fe200078e02ff */
[----:B------:R-:W-:-:S04]  /*2eb0*/  PRMT R190, RZ, 0x7610, R190 ;  /* 0x00007610ffbe7816 */ /* 0x000fc800000000be */
[----:B------:R1:W5:Y:S01]  /*2ec0*/  @!P4 LDG.E.U16 R192, desc[UR12][R114.64] ;  /* 0x0000000c72c0c981 */ /* 0x000362000c1e1500 */
[----:B------:R-:W-:Y:S01]  /*2ed0*/  ISETP.GE.AND P3, PT, R248, UR10, PT ;  /* 0x0000000af8007c0c */ /* 0x000fe2000bf66270 */
[----:B-1----:R-:W-:Y:S02]  /*2ee0*/  IMAD.WIDE R114, R127, 0x2, R154 ;  /* 0x000000027f727825 */ /* 0x002fe400078e029a */
[----:B------:R-:W1:Y:S02]  /*2ef0*/  LDC R127, c[0x0][0x238] ;  /* 0x00008e00ff7f7b82 */ /* 0x000e640000000800 */
[----:B0-----:R-:W-:Y:S01]  /*2f00*/  IMAD R126, R240, R126, RZ ;  /* 0x0000007ef07e7224 */ /* 0x001fe200078e02ff */
[----:B------:R0:W2:Y:S01]  /*2f10*/  @!P0 LDG.E.U16 R190, desc[UR12][R114.64] ;  /* 0x0000000c72be8981 */ /* 0x0000a2000c1e1500 */
[----:B------:R-:W-:Y:S02]  /*2f20*/  PRMT R143, RZ, 0x7610, R143 ;  /* 0x00007610ff8f7816 */ /* 0x000fe4000000008f */
[C---:B------:R-:W-:Y:S01]  /*2f30*/  ISETP.GE.AND P6, PT, R244.reuse, UR10, PT ;  /* 0x0000000af4007c0c */ /* 0x040fe2000bfc6270 */
[----:B------:R-:W-:Y:S01]  /*2f40*/  IMAD R120, R244, R120, RZ ;  /* 0x00000078f4787224 */ /* 0x000fe200078e02ff */
[----:B------:R-:W-:-:S02]  /*2f50*/  PRMT R169, RZ, 0x7610, R169 ;  /* 0x00007610ffa97816 */ /* 0x000fc400000000a9 */
[----:B------:R0:W4:Y:S02]  /*2f60*/  @!P3 LDG.E.U16 R143, desc[UR12][R112.64] ;  /* 0x0000000c708fb981 */ /* 0x000124000c1e1500 */
[--C-:B0-----:R-:W-:Y:S02]  /*2f70*/  IMAD.WIDE R114, R126, 0x2, R154.reuse ;  /* 0x000000027e727825 */ /* 0x101fe400078e029a */
[----:B------:R-:W0:Y:S01]  /*2f80*/  LDC R126, c[0x0][0x238] ;  /* 0x00008e00ff7e7b82 */ /* 0x000e220000000800 */
[----:B------:R-:W-:Y:S01]  /*2f90*/  ISETP.GE.AND P3, PT, R241, UR10, PT ;  /* 0x0000000af1007c0c */ /* 0x000fe2000bf66270 */
[----:B------:R-:W-:Y:S01]  /*2fa0*/  IMAD.WIDE R112, R120, 0x2, R154 ;  /* 0x0000000278707825 */ /* 0x000fe200078e029a */
[----:B------:R-:W-:-:S03]  /*2fb0*/  PRMT R189, RZ, 0x7610, R189 ;  /* 0x00007610ffbd7816 */ /* 0x000fc600000000bd */
[----:B-1----:R-:W-:Y:S01]  /*2fc0*/  IMAD R127, R241, R127, RZ ;  /* 0x0000007ff17f7224 */ /* 0x002fe200078e02ff */
[----:B------:R1:W4:Y:S03]  /*2fd0*/  @!P6 LDG.E.U16 R169, desc[UR12][R112.64] ;  /* 0x0000000c70a9e981 */ /* 0x000326000c1e1500 */
[--C-:B-1----:R-:W-:Y:S01]  /*2fe0*/  IMAD.WIDE R112, R127, 0x2, R154.reuse ;  /* 0x000000027f707825 */ /* 0x102fe200078e029a */
[----:B------:R-:W-:Y:S01]  /*2ff0*/  ISETP.GE.AND P4, PT, R242, UR10, PT ;  /* 0x0000000af2007c0c */ /* 0x000fe2000bf86270 */
[----:B------:R-:W1:Y:S02]  /*3000*/  LDC R127, c[0x0][0x238] ;  /* 0x00008e00ff7f7b82 */ /* 0x000e640000000800 */
[----:B0-----:R-:W-:Y:S01]  /*3010*/  IMAD R126, R238, R126, RZ ;  /* 0x0000007eee7e7224 */ /* 0x001fe200078e02ff */
[----:B------:R0:W4:Y:S03]  /*3020*/  @!P3 LDG.E.U16 R189, desc[UR12][R112.64] ;  /* 0x0000000c70bdb981 */ /* 0x000126000c1e1500 */
[----:B0-----:R-:W-:-:S02]  /*3030*/  IMAD.WIDE R112, R126, 0x2, R154 ;  /* 0x000000027e707825 */ /* 0x001fc400078e029a */
[----:B------:R-:W0:Y:S01]  /*3040*/  LDC R126, c[0x0][0x238] ;  /* 0x00008e00ff7e7b82 */ /* 0x000e220000000800 */
[----:B------:R-:W-:-:S06]  /*3050*/  PRMT R172, RZ, 0x7610, R172 ;  /* 0x00007610ffac7816 */ /* 0x000fcc00000000ac */
[----:B------:R1:W4:Y:S01]  /*3060*/  @!P4 LDG.E.U16 R172, desc[UR12][R116.64] ;  /* 0x0000000c74acc981 */ /* 0x000322000c1e1500 */
[----:B------:R-:W-:Y:S02]  /*3070*/  ISETP.GE.AND P5, PT, R240, UR10, PT ;  /* 0x0000000af0007c0c */ /* 0x000fe4000bfa6270 */
[----:B------:R-:W-:Y:S01]  /*3080*/  ISETP.GE.AND P0, PT, R238, UR10, PT ;  /* 0x0000000aee007c0c */ /* 0x000fe2000bf06270 */
[----:B0-----:R-:W-:-:S04]  /*3090*/  IMAD R126, R236, R126, RZ ;  /* 0x0000007eec7e7224 */ /* 0x001fc800078e02ff */
[----:B-1----:R-:W-:Y:S02]  /*30a0*/  IMAD.WIDE R116, R126, 0x2, R154 ;  /* 0x000000027e747825 */ /* 0x002fe400078e029a */
[----:B------:R-:W0:Y:S01]  /*30b0*/  LDC R126, c[0x0][0x238] ;  /* 0x00008e00ff7e7b82 */ /* 0x000e220000000800 */
[C---:B------:R-:W-:Y:S02]  /*30c0*/  ISETP.GE.AND P4, PT, R237.reuse, UR10, PT ;  /* 0x0000000aed007c0c */ /* 0x040fe4000bf86270 */
[----:B------:R-:W-:Y:S02]  /*30d0*/  PRMT R175, RZ, 0x7610, R175 ;  /* 0x00007610ffaf7816 */ /* 0x000fe400000000af */
[----:B------:R-:W-:Y:S01]  /*30e0*/  PRMT R188, RZ, 0x7610, R188 ;  /* 0x00007610ffbc7816 */ /* 0x000fe200000000bc */
[----:B------:R-:W-:Y:S01]  /*30f0*/  IMAD R127, R237, R127, RZ ;  /* 0x0000007fed7f7224 */ /* 0x000fe200078e02ff */
[----:B------:R-:W-:Y:S02]  /*3100*/  LOP3.LUT R118, R0, 0x4c, RZ, 0xfc, !PT ;  /* 0x0000004c00767812 */ /* 0x000fe400078efcff */
[----:B------:R-:W-:Y:S01]  /*3110*/  ISETP.GE.AND P3, PT, R236, UR10, PT ;  /* 0x0000000aec007c0c */ /* 0x000fe2000bf66270 */
[----:B------:R1:W4:Y:S01]  /*3120*/  @!P5 LDG.E.U16 R175, desc[UR12][R114.64] ;  /* 0x0000000c72afd981 */ /* 0x000322000c1e1500 */
[----:B------:R-:W-:-:S02]  /*3130*/  PRMT R177, RZ, 0x7610, R177 ;  /* 0x00007610ffb17816 */ /* 0x000fc400000000b1 */
[----:B------:R-:W-:Y:S01]  /*3140*/  ISETP.GE.AND P5, PT, R118, UR10, PT ;  /* 0x0000000a76007c0c */ /* 0x000fe2000bfa6270 */
[----:B------:R3:W4:Y:S01]  /*3150*/  @!P0 LDG.E.U16 R188, desc[UR12][R112.64] ;  /* 0x0000000c70bc8981 */ /* 0x000722000c1e1500 */
[----:B------:R-:W-:Y:S02]  /*3160*/  ISETP.GE.AND P0, PT, R235, UR10, PT ;  /* 0x0000000aeb007c0c */ /* 0x000fe4000bf06270 */
[C---:B------:R-:W-:Y:S01]  /*3170*/  LOP3.LUT R118, R0.reuse, 0x50, RZ, 0xfc, !PT ;  /* 0x0000005000767812 */ /* 0x040fe200078efcff */
[----:B-1----:R-:W-:Y:S01]  /*3180*/  IMAD.WIDE R114, R127, 0x2, R154 ;  /* 0x000000027f727825 */ /* 0x002fe200078e029a */
[----:B------:R-:W-:Y:S02]  /*3190*/  LOP3.LUT R120, R0, 0x48, RZ, 0xfc, !PT ;  /* 0x0000004800787812 */ /* 0x000fe400078efcff */
[----:B------:R-:W-:Y:S01]  /*31a0*/  PRMT R187, RZ, 0x7610, R187 ;  /* 0x00007610ffbb7816 */ /* 0x000fe200000000bb */
[----:B0-----:R-:W-:Y:S01]  /*31b0*/  IMAD R126, R235, R126, RZ ;  /* 0x0000007eeb7e7224 */ /* 0x001fe200078e02ff */
[----:B------:R0:W4:Y:S01]  /*31c0*/  @!P4 LDG.E.U16 R177, desc[UR12][R114.64] ;  /* 0x0000000c72b1c981 */ /* 0x000122000c1e1500 */
[----:B------:R-:W-:-:S02]  /*31d0*/  ISETP.GE.AND P4, PT, R118, UR10, PT ;  /* 0x0000000a76007c0c */ /* 0x000fc4000bf86270 */
[----:B------:R-:W-:Y:S01]  /*31e0*/  ISETP.GE.AND P6, PT, R120, UR10, PT ;  /* 0x0000000a78007c0c */ /* 0x000fe2000bfc6270 */
[----:B------:R-:W4:Y:S01]  /*31f0*/  @!P3 LDG.E.U16 R187, desc[UR12][R116.64] ;  /* 0x0000000c74bbb981 */ /* 0x000f22000c1e1500 */
[----:B------:R-:W-:Y:S02]  /*3200*/  LOP3.LUT R118, R0, 0x54, RZ, 0xfc, !PT ;  /* 0x0000005400767812 */ /* 0x000fe400078efcff */
[----:B------:R-:W-:Y:S01]  /*3210*/  PRMT R168, RZ, 0x7610, R168 ;  /* 0x00007610ffa87816 */ /* 0x000fe200000000a8 */
[----:B---3--:R-:W-:Y:S01]  /*3220*/  IMAD.WIDE R112, R231, 0x2, R154 ;  /* 0x00000002e7707825 */ /* 0x008fe200078e029a */
[----:B------:R-:W-:-:S03]  /*3230*/  PRMT R179, RZ, 0x7610, R179 ;  /* 0x00007610ffb37816 */ /* 0x000fc600000000b3 */
[----:B0-----:R-:W-:Y:S01]  /*3240*/  IMAD.WIDE R114, R126, 0x2, R154 ;  /* 0x000000027e727825 */ /* 0x001fe200078e029a */
[----:B------:R-:W-:Y:S02]  /*3250*/  ISETP.GE.AND P3, PT, R118, UR10, PT ;  /* 0x0000000a76007c0c */ /* 0x000fe4000bf66270 */
[C---:B------:R-:W-:Y:S01]  /*3260*/  LOP3.LUT R118, R0.reuse, 0x5c, RZ, 0xfc, !PT ;  /* 0x0000005c00767812 */ /* 0x040fe200078efcff */
[----:B------:R0:W3:Y:S01]  /*3270*/  @!P2 LDG.E.U16 R179, desc[UR12][R112.64] ;  /* 0x0000000c70b3a981 */ /* 0x0000e2000c1e1500 */
[----:B------:R-:W-:Y:S02]  /*3280*/  LOP3.LUT R119, R0, 0x58, RZ, 0xfc, !PT ;  /* 0x0000005800777812 */ /* 0x000fe400078efcff */
[----:B------:R-:W-:Y:S01]  /*3290*/  PRMT R171, RZ, 0x7610, R171 ;  /* 0x00007610ffab7816 */ /* 0x000fe200000000ab */
[----:B------:R1:W3:Y:S01]  /*32a0*/  @!P0 LDG.E.U16 R168, desc[UR12][R114.64] ;  /* 0x0000000c72a88981 */ /* 0x0002e2000c1e1500 */
[----:B------:R-:W-:Y:S02]  /*32b0*/  PRMT R141, RZ, 0x7610, R141 ;  /* 0x00007610ff8d7816 */ /* 0x000fe4000000008d */
[----:B------:R-:W-:-:S02]  /*32c0*/  ISETP.GE.AND P0, PT, R118, UR10, PT ;  /* 0x0000000a76007c0c */ /* 0x000fc4000bf06270 */
[----:B------:R-:W-:Y:S01]  /*32d0*/  ISETP.GE.AND P2, PT, R119, UR10, PT ;  /* 0x0000000a77007c0c */ /* 0x000fe2000bf46270 */
[----:B0-----:R-:W-:Y:S01]  /*32e0*/  IMAD.WIDE R112, R166, 0x2, R154 ;  /* 0x00000002a6707825 */ /* 0x001fe200078e029a */
[----:B------:R-:W-:-:S03]  /*32f0*/  LOP3.LUT R118, R0, 0x64, RZ, 0xfc, !PT ;  /* 0x0000006400767812 */ /* 0x000fc600078efcff */
[----:B-1----:R-:W-:Y:S01]  /*3300*/  IMAD.WIDE R114, R217, 0x2, R154 ;  /* 0x00000002d9727825 */ /* 0x002fe200078e029a */
[----:B------:R-:W-:Y:S01]  /*3310*/  LOP3.LUT R119, R0, 0x60, RZ, 0xfc, !PT ;  /* 0x0000006000777812 */ /* 0x000fe200078efcff */
[----:B------:R0:W3:Y:S01]  /*3320*/  @!P1 LDG.E.U16 R141, desc[UR12][R112.64] ;  /* 0x0000000c708d9981 */ /* 0x0000e2000c1e1500 */
[----:B------:R-:W-:Y:S01]  /*3330*/  PRMT R142, RZ, 0x7610, R142 ;  /* 0x00007610ff8e7816 */ /* 0x000fe2000000008e */
[--C-:B------:R-:W-:Y:S02]  /*3340*/  IMAD.WIDE R116, R218, 0x2, R154.reuse ;  /* 0x00000002da747825 */ /* 0x100fe400078e029a */
[----:B------:R1:W3:Y:S01]  /*3350*/  @!P6 LDG.E.U16 R171, desc[UR12][R114.64] ;  /* 0x0000000c72abe981 */ /* 0x0002e2000c1e1500 */
[----:B------:R-:W-:Y:S02]  /*3360*/  ISETP.GE.AND P6, PT, R118, UR10, PT ;  /* 0x0000000a76007c0c */ /* 0x000fe4000bfc6270 */
[----:B------:R-:W-:Y:S01]  /*3370*/  ISETP.GE.AND P1, PT, R119, UR10, PT ;  /* 0x0000000a77007c0c */ /* 0x000fe2000bf26270 */
[----:B------:R1:W3:Y:S01]  /*3380*/  @!P5 LDG.E.U16 R142, desc[UR12][R116.64] ;  /* 0x0000000c748ed981 */ /* 0x0002e2000c1e1500 */
[----:B------:R-:W-:Y:S01]  /*3390*/  LOP3.LUT R118, R0, 0x68, RZ, 0xfc, !PT ;  /* 0x0000006800767812 */ /* 0x000fe200078efcff */
[----:B0-----:R-:W-:Y:S01]  /*33a0*/  IMAD.WIDE R112, R219, 0x2, R154 ;  /* 0x00000002db707825 */ /* 0x001fe200078e029a */
[----:B------:R-:W-:-:S02]  /*33b0*/  PRMT R174, RZ, 0x7610, R174 ;  /* 0x00007610ffae7816 */ /* 0x000fc400000000ae */
[----:B------:R-:W-:Y:S01]  /*33c0*/  PRMT R140, RZ, 0x7610, R140 ;  /* 0x00007610ff8c7816 */ /* 0x000fe2000000008c */
[--C-:B-1----:R-:W-:Y:S01]  /*33d0*/  IMAD.WIDE R114, R220, 0x2, R154.reuse ;  /* 0x00000002dc727825 */ /* 0x102fe200078e029a */
[----:B------:R-:W-:Y:S02]  /*33e0*/  LOP3.LUT R119, R0, 0x6c, RZ, 0xfc, !PT ;  /* 0x0000006c00777812 */ /* 0x000fe400078efcff */
[----:B------:R-:W-:Y:S01]  /*33f0*/  ISETP.GE.AND P5, PT, R118, UR10, PT ;  /* 0x0000000a76007c0c */ /* 0x000fe2000bfa6270 */
[----:B------:R0:W3:Y:S01]  /*3400*/  @!P4 LDG.E.U16 R174, desc[UR12][R112.64] ;  /* 0x0000000c70aec981 */ /* 0x0000e2000c1e1500 */
[----:B------:R-:W-:Y:S01]  /*3410*/  LOP3.LUT R118, R0, 0x70, RZ, 0xfc, !PT ;  /* 0x0000007000767812 */ /* 0x000fe200078efcff */
[----:B------:R-:W-:Y:S01]  /*3420*/  IMAD.WIDE R116, R224, 0x2, R154 ;  /* 0x00000002e0747825 */ /* 0x000fe200078e029a */
[----:B------:R-:W-:Y:S01]  /*3430*/  PRMT R176, RZ, 0x7610, R176 ;  /* 0x00007610ffb07816 */ /* 0x000fe200000000b0 */
[----:B------:R1:W3:Y:S01]  /*3440*/  @!P3 LDG.E.U16 R140, desc[UR12][R114.64] ;  /* 0x0000000c728cb981 */ /* 0x0002e2000c1e1500 */
[----:B------:R-:W-:-:S02]  /*3450*/  PRMT R186, RZ, 0x7610, R186 ;  /* 0x00007610ffba7816 */ /* 0x000fc400000000ba */
[----:B------:R-:W-:Y:S02]  /*3460*/  PRMT R178, RZ, 0x7610, R178 ;  /* 0x00007610ffb27816 */ /* 0x000fe400000000b2 */
[----:B------:R-:W-:Y:S01]  /*3470*/  ISETP.GE.AND P4, PT, R119, UR10, PT ;  /* 0x0000000a77007c0c */ /* 0x000fe2000bf86270 */
[----:B0-----:R-:W-:Y:S01]  /*3480*/  IMAD.WIDE R112, R222, 0x2, R154 ;  /* 0x00000002de707825 */ /* 0x001fe200078e029a */
[----:B------:R-:W-:-:S03]  /*3490*/  ISETP.GE.AND P3, PT, R118, UR10, PT ;  /* 0x0000000a76007c0c */ /* 0x000fc6000bf66270 */
[--C-:B-1----:R-:W-:Y:S01]  /*34a0*/  IMAD.WIDE R114, R223, 0x2, R154.reuse ;  /* 0x00000002df727825 */ /* 0x102fe200078e029a */
[C---:B------:R-:W-:Y:S01]  /*34b0*/  LOP3.LUT R119, R0.reuse, 0x74, RZ, 0xfc, !PT ;  /* 0x0000007400777812 */ /* 0x040fe200078efcff */
[----:B------:R0:W3:Y:S01]  /*34c0*/  @!P2 LDG.E.U16 R176, desc[UR12][R112.64] ;  /* 0x0000000c70b0a981 */ /* 0x0000e2000c1e1500 */
[----:B------:R-:W-:Y:S02]  /*34d0*/  LOP3.LUT R118, R0, 0x78, RZ, 0xfc, !PT ;  /* 0x0000007800767812 */ /* 0x000fe400078efcff */
[----:B------:R-:W-:Y:S01]  /*34e0*/  LEA.HI R120, R233, 0x7c, RZ, 0x1c ;  /* 0x0000007ce9787811 */ /* 0x000fe200078fe0ff */
[----:B------:R1:W3:Y:S01]  /*34f0*/  @!P0 LDG.E.U16 R186, desc[UR12][R114.64] ;  /* 0x0000000c72ba8981 */ /* 0x0002e2000c1e1500 */
[----:B------:R-:W-:Y:S02]  /*3500*/  ISETP.GE.AND P2, PT, R119, UR10, PT ;  /* 0x0000000a77007c0c */ /* 0x000fe4000bf46270 */
[----:B------:R-:W-:Y:S01]  /*3510*/  ISETP.GE.AND P0, PT, R118, UR10, PT ;  /* 0x0000000a76007c0c */ /* 0x000fe2000bf06270 */
[----:B------:R1:W3:Y:S01]  /*3520*/  @!P1 LDG.E.U16 R178, desc[UR12][R116.64] ;  /* 0x0000000c74b29981 */ /* 0x0002e2000c1e1500 */
[----:B------:R-:W-:Y:S01]  /*3530*/  ISETP.GE.AND P1, PT, R120, UR10, PT ;  /* 0x0000000a78007c0c */ /* 0x000fe2000bf26270 */
[----:B0-----:R-:W-:Y:S01]  /*3540*/  IMAD.WIDE R112, R225, 0x2, R154 ;  /* 0x00000002e1707825 */ /* 0x001fe200078e029a */
[----:B------:R-:W-:-:S02]  /*3550*/  PRMT R185, RZ, 0x7610, R185 ;  /* 0x00007610ffb97816 */ /* 0x000fc400000000b9 */
[----:B------:R-:W-:Y:S01]  /*3560*/  PRMT R180, RZ, 0x7610, R180 ;  /* 0x00007610ffb47816 */ /* 0x000fe200000000b4 */
[----:B-1----:R-:W-:Y:S01]  /*3570*/  IMAD.WIDE R114, R226, 0x2, R154 ;  /* 0x00000002e2727825 */ /* 0x002fe200078e029a */
[----:B------:R-:W-:Y:S02]  /*3580*/  PRMT R184, RZ, 0x7610, R184 ;  /* 0x00007610ffb87816 */ /* 0x000fe400000000b8 */
[----:B------:R-:W-:Y:S01]  /*3590*/  PRMT R170, RZ, 0x7610, R170 ;  /* 0x00007610ffaa7816 */ /* 0x000fe200000000aa */
[----:B------:R-:W-:Y:S01]  /*35a0*/  IMAD.WIDE R116, R227, 0x2, R154 ;  /* 0x00000002e3747825 */ /* 0x000fe200078e029a */
[----:B------:R0:W3:Y:S01]  /*35b0*/  @!P6 LDG.E.U16 R185, desc[UR12][R112.64] ;  /* 0x0000000c70b9e981 */ /* 0x0000e2000c1e1500 */
[----:B------:R-:W-:Y:S02]  /*35c0*/  PRMT R183, RZ, 0x7610, R183 ;  /* 0x00007610ffb77816 */ /* 0x000fe400000000b7 */
[----:B------:R-:W-:Y:S01]  /*35d0*/  PRMT R173, RZ, 0x7610, R173 ;  /* 0x00007610ffad7816 */ /* 0x000fe200000000ad */
[----:B------:R1:W3:Y:S01]  /*35e0*/  @!P5 LDG.E.U16 R180, desc[UR12][R114.64] ;  /* 0x0000000c72b4d981 */ /* 0x0002e2000c1e1500 */
[----:B------:R-:W-:Y:S01]  /*35f0*/  PRMT R181, RZ, 0x7610, R181 ;  /* 0x00007610ffb57816 */ /* 0x000fe200000000b5 */
[----:B------:R-:W-:-:S02]  /*3600*/  IMAD.WIDE R118, R228, 0x2, R154 ;  /* 0x00000002e4767825 */ /* 0x000fc400078e029a */
[----:B------:R5:W3:Y:S02]  /*3610*/  @!P4 LDG.E.U16 R184, desc[UR12][R116.64] ;  /* 0x0000000c74b8c981 */ /* 0x000ae4000c1e1500 */
[--C-:B0-----:R-:W-:Y:S02]  /*3620*/  IMAD.WIDE R112, R229, 0x2, R154.reuse ;  /* 0x00000002e5707825 */ /* 0x101fe400078e029a */
[----:B------:R-:W3:Y:S02]  /*3630*/  @!P3 LDG.E.U16 R170, desc[UR12][R118.64] ;  /* 0x0000000c76aab981 */ /* 0x000ee4000c1e1500 */
[--C-:B-1----:R-:W-:Y:S02]  /*3640*/  IMAD.WIDE R114, R230, 0x2, R154.reuse ;  /* 0x00000002e6727825 */ /* 0x102fe400078e029a */
[----:B------:R-:W3:Y:S02]  /*3650*/  @!P2 LDG.E.U16 R183, desc[UR12][R112.64] ;  /* 0x0000000c70b7a981 */ /* 0x000ee4000c1e1500 */
[----:B-----5:R-:W-:-:S02]  /*3660*/  IMAD.WIDE R116, R232, 0x2, R154 ;  /* 0x00000002e8747825 */ /* 0x020fc400078e029a */
[----:B------:R0:W5:Y:S04]  /*3670*/  @!P0 LDG.E.U16 R173, desc[UR12][R114.64] ;  /* 0x0000000c72ad8981 */ /* 0x000168000c1e1500 */
[----:B------:R-:W5:Y:S01]  /*3680*/  @!P1 LDG.E.U16 R181, desc[UR12][R116.64] ;  /* 0x0000000c74b59981 */ /* 0x000f62000c1e1500 */
[----:B------:R-:W-:-:S04]  /*3690*/  LOP3.LUT R216, R233, 0x3f, RZ, 0xc0, !PT ;  /* 0x0000003fe9d87812 */ /* 0x000fc800078ec0ff */
[C---:B------:R-:W-:Y:S02]  /*36a0*/  LOP3.LUT R120, R216.reuse, 0x40, RZ, 0xfc, !PT ;  /* 0x00000040d8787812 */ /* 0x040fe400078efcff */
[----:B------:R-:W-:Y:S02]  /*36b0*/  ISETP.GE.AND P3, PT, R216, UR10, PT ;  /* 0x0000000ad8007c0c */ /* 0x000fe4000bf66270 */
[----:B------:R-:W-:Y:S02]  /*36c0*/  ISETP.GE.AND P0, PT, R120, UR10, PT ;  /* 0x0000000a78007c0c */ /* 0x000fe4000bf06270 */
[----:B------:R-:W-:Y:S02]  /*36d0*/  IADD3 RZ, P1, R42, UR4, RZ ;  /* 0x000000042aff7c10 */ /* 0x000fe4000ff3e0ff */
[----:B------:R-:W-:Y:S01]  /*36e0*/  IADD3 RZ, P2, R102, UR4, RZ ;  /* 0x0000000466ff7c10 */ /* 0x000fe2000ff5e0ff */
[----:B0-----:R-:W-:Y:S01]  /*36f0*/  VIADD R114, R42, UR4 ;  /* 0x000000042a727c36 */ /* 0x001fe20008000000 */
[----:B------:R-:W-:Y:S01]  /*3700*/  PRMT R134, RZ, 0x7610, R134 ;  /* 0x00007610ff867816 */ /* 0x000fe20000000086 */
[----:B------:R-:W-:Y:S01]  /*3710*/  VIADD R112, R102, UR4 ;  /* 0x0000000466707c36 */ /* 0x000fe20008000000 */
[----:B------:R-:W-:-:S02]  /*3720*/  PRMT R135, RZ, 0x7610, R135 ;  /* 0x00007610ff877816 */ /* 0x000fc40000000087 */
[----:B------:R-:W-:Y:S01]  /*3730*/  IADD3.X R115, R43, UR5, RZ, P1, !PT ;  /* 0x000000052b737c10 */ /* 0x000fe20008ffe4ff */
[----:B------:R-:W-:Y:S01]  /*3740*/  BAR.SYNC.DEFER_BLOCKING 0x0 ;  /* 0x0000000000007b1d */ /* 0x000fe20000010000 */
[----:B------:R-:W-:Y:S02]  /*3750*/  IADD3.X R113, R103, UR5, RZ, P2, !PT ;  /* 0x0000000567717c10 */ /* 0x000fe400097fe4ff */
[----:B------:R-:W-:Y:S02]  /*3760*/  IADD3 RZ, P1, R40, UR4, RZ ;  /* 0x0000000428ff7c10 */ /* 0x000fe4000ff3e0ff */
[----:B------:R-:W-:Y:S02]  /*3770*/  IADD3 RZ, P2, R100, UR4, RZ ;  /* 0x0000000464ff7c10 */ /* 0x000fe4000ff5e0ff */
[----:B------:R-:W-:Y:S02]  /*3780*/  PRMT R132, RZ, 0x7610, R132 ;  /* 0x00007610ff847816 */ /* 0x000fe40000000084 */
[----:B------:R-:W-:-:S02]  /*3790*/  PRMT R133, RZ, 0x7610, R133 ;  /* 0x00007610ff857816 */ /* 0x000fc40000000085 */
[----:B------:R-:W-:Y:S02]  /*37a0*/  PRMT R124, RZ, 0x7610, R124 ;  /* 0x00007610ff7c7816 */ /* 0x000fe4000000007c */
[----:B------:R-:W-:Y:S01]  /*37b0*/  PRMT R125, RZ, 0x7610, R125 ;  /* 0x00007610ff7d7816 */ /* 0x000fe2000000007d */
[----:B------:R0:W5:Y:S04]  /*37c0*/  @!P0 LDG.E.U16 R134, desc[UR12][R114.64] ;  /* 0x0000000c72868981 */ /* 0x000168000c1e1500 */
[----:B------:R1:W5:Y:S01]  /*37d0*/  @!P3 LDG.E.U16 R135, desc[UR12][R112.64] ;  /* 0x0000000c7087b981 */ /* 0x000362000c1e1500 */
[----:B0-----:R-:W-:Y:S01]  /*37e0*/  VIADD R114, R40, UR4 ;  /* 0x0000000428727c36 */ /* 0x001fe20008000000 */
[----:B------:R-:W-:Y:S02]  /*37f0*/  IADD3.X R115, R41, UR5, RZ, P1, !PT ;  /* 0x0000000529737c10 */ /* 0x000fe40008ffe4ff */
[----:B------:R-:W-:Y:S01]  /*3800*/  IADD3 RZ, P1, R38, UR4, RZ ;  /* 0x0000000426ff7c10 */ /* 0x000fe2000ff3e0ff */
[----:B-1----:R-:W-:Y:S01]  /*3810*/  VIADD R112, R100, UR4 ;  /* 0x0000000464707c36 */ /* 0x002fe20008000000 */
[----:B------:R-:W-:Y:S01]  /*3820*/  IADD3.X R113, R101, UR5, RZ, P2, !PT ;  /* 0x0000000565717c10 */ /* 0x000fe200097fe4ff */
[----:B------:R0:W5:Y:S01]  /*3830*/  @!P0 LDG.E.U16 R132, desc[UR12][R114.64] ;  /* 0x0000000c72848981 */ /* 0x000162000c1e1500 */
[----:B------:R-:W-:-:S03]  /*3840*/  IADD3 RZ, P2, R98, UR4, RZ ;  /* 0x0000000462ff7c10 */ /* 0x000fc6000ff5e0ff */
[----:B------:R1:W5:Y:S01]  /*3850*/  @!P3 LDG.E.U16 R133, desc[UR12][R112.64] ;  /* 0x0000000c7085b981 */ /* 0x000362000c1e1500 */
[----:B------:R-:W-:Y:S01]  /*3860*/  PRMT R121, RZ, 0x7610, R121 ;  /* 0x00007610ff797816 */ /* 0x000fe20000000079 */
[----:B0-----:R-:W-:Y:S01]  /*3870*/  VIADD R114, R38, UR4 ;  /* 0x0000000426727c36 */ /* 0x001fe20008000000 */
[----:B------:R-:W-:Y:S02]  /*3880*/  IADD3.X R115, R39, UR5, RZ, P1, !PT ;  /* 0x0000000527737c10 */ /* 0x000fe40008ffe4ff */
[----:B------:R-:W-:Y:S01]  /*3890*/  IADD3 RZ, P1, R36, UR4, RZ ;  /* 0x0000000424ff7c10 */ /* 0x000fe2000ff3e0ff */
[----:B-1----:R-:W-:Y:S01]  /*38a0*/  VIADD R112, R98, UR4 ;  /* 0x0000000462707c36 */ /* 0x002fe20008000000 */
[----:B------:R-:W-:Y:S01]  /*38b0*/  IADD3.X R113, R99, UR5, RZ, P2, !PT ;  /* 0x0000000563717c10 */ /* 0x000fe200097fe4ff */
[----:B------:R0:W5:Y:S01]  /*38c0*/  @!P0 LDG.E.U16 R124, desc[UR12][R114.64] ;  /* 0x0000000c727c8981 */ /* 0x000162000c1e1500 */
[----:B------:R-:W-:Y:S02]  /*38d0*/  IADD3 RZ, P2, R96, UR4, RZ ;  /* 0x0000000460ff7c10 */ /* 0x000fe4000ff5e0ff */
[----:B------:R-:W-:Y:S01]  /*38e0*/  PRMT R122, RZ, 0x7610, R122 ;  /* 0x00007610ff7a7816 */ /* 0x000fe2000000007a */
[----:B------:R1:W5:Y:S01]  /*38f0*/  @!P3 LDG.E.U16 R125, desc[UR12][R112.64] ;  /* 0x0000000c707db981 */ /* 0x000362000c1e1500 */
[----:B------:R-:W-:Y:S01]  /*3900*/  PRMT R119, RZ, 0x7610, R119 ;  /* 0x00007610ff777816 */ /* 0x000fe20000000077 */
[----:B0-----:R-:W-:Y:S01]  /*3910*/  VIADD R114, R36, UR4 ;  /* 0x0000000424727c36 */ /* 0x001fe20008000000 */
[----:B------:R-:W-:-:S02]  /*3920*/  IADD3.X R115, R37, UR5, RZ, P1, !PT ;  /* 0x0000000525737c10 */ /* 0x000fc40008ffe4ff */
        /* <DEDUP_REMOVED lines=17> */
[----:B0-----:R-:W-:Y:S01]  /*3a40*/  VIADD R114, R32, UR4 ;  /* 0x0000000420727c36 */ /* 0x001fe20008000000 */
[----:B------:R-:W-:Y:S01]  /*3a50*/  IADD3.X R115, R33, UR5, RZ, P1, !PT ;  /* 0x0000000521737c10 */ /* 0x000fe20008ffe4ff */
[----:B-1----:R-:W-:Y:S01]  /*3a60*/  VIADD R112, R92, UR4 ;  /* 0x000000045c707c36 */ /* 0x002fe20008000000 */
[----:B------:R-:W-:-:S03]  /*3a70*/  IADD3.X R113, R93, UR5, RZ, P2, !PT ;  /* 0x000000055d717c10 */ /* 0x000fc600097fe4ff */
[----:B------:R0:W5:Y:S01]  /*3a80*/  @!P0 LDG.E.U16 R117, desc[UR12][R114.64] ;  /* 0x0000000c72758981 */ /* 0x000162000c1e1500 */
[----:B------:R-:W-:Y:S02]  /*3a90*/  IADD3 RZ, P2, R90, UR4, RZ ;  /* 0x000000045aff7c10 */ /* 0x000fe4000ff5e0ff */
[C---:B------:R-:W-:Y:S01]  /*3aa0*/  IADD3 RZ, P1, R30.reuse, UR4, RZ ;  /* 0x000000041eff7c10 */ /* 0x040fe2000ff3e0ff */
[----:B------:R1:W5:Y:S01]  /*3ab0*/  @!P3 LDG.E.U16 R118, desc[UR12][R112.64] ;  /* 0x0000000c7076b981 */ /* 0x000362000c1e1500 */
[----:B------:R-:W-:Y:S02]  /*3ac0*/  VIADD R126, R30, UR4 ;  /* 0x000000041e7e7c36 */ /* 0x000fe40008000000 */
[----:B------:R-:W-:Y:S02]  /*3ad0*/  IADD3.X R127, R31, UR5, RZ, P1, !PT ;  /* 0x000000051f7f7c10 */ /* 0x000fe40008ffe4ff */
[----:B0-----:R-:W-:Y:S02]  /*3ae0*/  PRMT R115, RZ, 0x7610, R115 ;  /* 0x00007610ff737816 */ /* 0x001fe40000000073 */
[----:B------:R-:W-:Y:S01]  /*3af0*/  PRMT R114, RZ, 0x7610, R114 ;  /* 0x00007610ff727816 */ /* 0x000fe20000000072 */
[----:B-1----:R-:W-:Y:S01]  /*3b00*/  VIADD R112, R90, UR4 ;  /* 0x000000045a707c36 */ /* 0x002fe20008000000 */
[----:B------:R-:W-:-:S02]  /*3b10*/  IADD3.X R113, R91, UR5, RZ, P2, !PT ;  /* 0x000000055b717c10 */ /* 0x000fc400097fe4ff */
[----:B------:R-:W-:Y:S02]  /*3b20*/  IADD3 RZ, P2, R88, UR4, RZ ;  /* 0x0000000458ff7c10 */ /* 0x000fe4000ff5e0ff */
[----:B------:R0:W5:Y:S01]  /*3b30*/  @!P0 LDG.E.U16 R114, desc[UR12][R126.64] ;  /* 0x0000000c7e728981 */ /* 0x000162000c1e1500 */
[----:B------:R-:W-:-:S03]  /*3b40*/  IADD3 RZ, P1, R28, UR4, RZ ;  /* 0x000000041cff7c10 */ /* 0x000fc6000ff3e0ff */
[----:B------:R1:W5:Y:S01]  /*3b50*/  @!P3 LDG.E.U16 R115, desc[UR12][R112.64] ;  /* 0x0000000c7073b981 */ /* 0x000362000c1e1500 */
[----:B------:R-:W-:Y:S01]  /*3b60*/  PRMT R116, RZ, 0x7610, R116 ;  /* 0x00007610ff747816 */ /* 0x000fe20000000074 */
[----:B------:R-:W-:Y:S01]  /*3b70*/  VIADD R194, R28, UR4 ;  /* 0x000000041cc27c36 */ /* 0x000fe20008000000 */
[----:B------:R-:W-:Y:S01]  /*3b80*/  IADD3.X R195, R29, UR5, RZ, P1, !PT ;  /* 0x000000051dc37c10 */ /* 0x000fe20008ffe4ff */
[----:B0-----:R-:W-:Y:S01]  /*3b90*/  VIADD R126, R88, UR4 ;  /* 0x00000004587e7c36 */ /* 0x001fe20008000000 */
[----:B------:R-:W-:-:S03]  /*3ba0*/  IADD3.X R127, R89, UR5, RZ, P2, !PT ;  /* 0x00000005597f7c10 */ /* 0x000fc600097fe4ff */
[----:B------:R0:W5:Y:S01]  /*3bb0*/  @!P0 LDG.E.U16 R116, desc[UR12][R194.64] ;  /* 0x0000000cc2748981 */ /* 0x000162000c1e1500 */
[----:B-1----:R-:W-:Y:S02]  /*3bc0*/  PRMT R113, RZ, 0x7610, R113 ;  /* 0x00007610ff717816 */ /* 0x002fe40000000071 */
[----:B------:R-:W-:Y:S02]  /*3bd0*/  IADD3 RZ, P2, R86, UR4, RZ ;  /* 0x0000000456ff7c10 */ /* 0x000fe4000ff5e0ff */
[----:B------:R-:W-:Y:S02]  /*3be0*/  IADD3 RZ, P1, R26, UR4, RZ ;  /* 0x000000041aff7c10 */ /* 0x000fe4000ff3e0ff */
[----:B------:R1:W5:Y:S01]  /*3bf0*/  @!P3 LDG.E.U16 R113, desc[UR12][R126.64] ;  /* 0x0000000c7e71b981 */ /* 0x000362000c1e1500 */
[----:B------:R-:W-:Y:S01]  /*3c00*/  PRMT R112, RZ, 0x7610, R112 ;  /* 0x00007610ff707816 */ /* 0x000fe20000000070 */
[----:B0-----:R-:W-:Y:S01]  /*3c10*/  VIADD R194, R86, UR4 ;  /* 0x0000000456c27c36 */ /* 0x001fe20008000000 */
[----:B------:R-:W-:Y:S01]  /*3c20*/  IADD3.X R195, R87, UR5, RZ, P2, !PT ;  /* 0x0000000557c37c10 */ /* 0x000fe200097fe4ff */
[----:B------:R-:W-:Y:S01]  /*3c30*/  VIADD R196, R26, UR4 ;  /* 0x000000041ac47c36 */ /* 0x000fe20008000000 */
[----:B------:R-:W-:-:S02]  /*3c40*/  IADD3.X R197, R27, UR5, RZ, P1, !PT ;  /* 0x000000051bc57c10 */ /* 0x000fc40008ffe4ff */
[----:B------:R-:W-:Y:S02]  /*3c50*/  IADD3 RZ, P2, R84, UR4, RZ ;  /* 0x0000000454ff7c10 */ /* 0x000fe4000ff5e0ff */
[----:B-1----:R-:W-:Y:S01]  /*3c60*/  PRMT R126, RZ, 0x7610, R126 ;  /* 0x00007610ff7e7816 */ /* 0x002fe2000000007e */
[----:B------:R0:W5:Y:S01]  /*3c70*/  @!P0 LDG.E.U16 R112, desc[UR12][R196.64] ;  /* 0x0000000cc4708981 */ /* 0x000162000c1e1500 */
[C---:B------:R-:W-:Y:S02]  /*3c80*/  IADD3 RZ, P1, R24.reuse, UR4, RZ ;  /* 0x0000000418ff7c10 */ /* 0x040fe4000ff3e0ff */
[----:B------:R-:W-:Y:S02]  /*3c90*/  PRMT R123, RZ, 0x7610, R123 ;  /* 0x00007610ff7b7816 */ /* 0x000fe4000000007b */
[----:B------:R1:W5:Y:S01]  /*3ca0*/  @!P3 LDG.E.U16 R126, desc[UR12][R194.64] ;  /* 0x0000000cc27eb981 */ /* 0x000362000c1e1500 */
[----:B------:R-:W-:Y:S01]  /*3cb0*/  PRMT R127, RZ, 0x7610, R127 ;  /* 0x00007610ff7f7816 */ /* 0x000fe2000000007f */
[----:B0-----:R-:W-:Y:S01]  /*3cc0*/  VIADD R196, R24, UR4 ;  /* 0x0000000418c47c36 */ /* 0x001fe20008000000 */
[----:B------:R-:W-:-:S02]  /*3cd0*/  IADD3.X R197, R25, UR5, RZ, P1, !PT ;  /* 0x0000000519c57c10 */ /* 0x000fc40008ffe4ff */
[----:B------:R-:W-:Y:S01]  /*3ce0*/  IADD3 RZ, P1, R82, UR4, RZ ;  /* 0x0000000452ff7c10 */ /* 0x000fe2000ff3e0ff */
[----:B-1----:R-:W-:Y:S01]  /*3cf0*/  VIADD R194, R84, UR4 ;  /* 0x0000000454c27c36 */ /* 0x002fe20008000000 */
[----:B------:R-:W-:Y:S01]  /*3d00*/  IADD3.X R195, R85, UR5, RZ, P2, !PT ;  /* 0x0000000555c37c10 */ /* 0x000fe200097fe4ff */
[----:B------:R-:W5:Y:S01]  /*3d10*/  @!P0 LDG.E.U16 R127, desc[UR12][R196.64] ;  /* 0x0000000cc47f8981 */ /* 0x000f62000c1e1500 */
[----:B------:R-:W-:-:S03]  /*3d20*/  PRMT R199, RZ, 0x7610, R199 ;  /* 0x00007610ffc77816 */ /* 0x000fc600000000c7 */
[----:B------:R0:W5:Y:S01]  /*3d30*/  @!P3 LDG.E.U16 R123, desc[UR12][R194.64] ;  /* 0x0000000cc27bb981 */ /* 0x000162000c1e1500 */
[----:B------:R-:W-:Y:S02]  /*3d40*/  PRMT R200, RZ, 0x7610, R200 ;  /* 0x00007610ffc87816 */ /* 0x000fe400000000c8 */
[----:B0-----:R-:W-:Y:S01]  /*3d50*/  IADD3.X R195, R83, UR5, RZ, P1, !PT ;  /* 0x0000000553c37c10 */ /* 0x001fe20008ffe4ff */
[----:B------:R-:W-:Y:S01]  /*3d60*/  VIADD R194, R82, UR4 ;  /* 0x0000000452c27c36 */ /* 0x000fe20008000000 */
[----:B------:R-:W-:-:S04]  /*3d70*/  IADD3 R196, P1, R104, UR4, RZ ;  /* 0x0000000468c47c10 */ /* 0x000fc8000ff3e0ff */
[----:B------:R-:W-:Y:S01]  /*3d80*/  IADD3.X R197, R105, UR5, RZ, P1, !PT ;  /* 0x0000000569c57c10 */ /* 0x000fe20008ffe4ff */
[----:B------:R0:W5:Y:S04]  /*3d90*/  @!P3 LDG.E.U16 R199, desc[UR12][R194.64] ;  /* 0x0000000cc2c7b981 */ /* 0x000168000c1e1500 */
[----:B------:R1:W5:Y:S01]  /*3da0*/  @!P3 LDG.E.U16 R200, desc[UR12][R196.64] ;  /* 0x0000000cc4c8b981 */ /* 0x000362000c1e1500 */
[----:B0-----:R-:W-:Y:S02]  /*3db0*/  IADD3 R194, P1, R106, UR4, RZ ;  /* 0x000000046ac27c10 */ /* 0x001fe4000ff3e0ff */
[----:B-1----:R-:W-:Y:S02]  /*3dc0*/  PRMT R196, RZ, 0x7610, R196 ;  /* 0x00007610ffc47816 */ /* 0x002fe400000000c4 */
[----:B------:R-:W-:-:S05]  /*3dd0*/  IADD3.X R195, R107, UR5, RZ, P1, !PT ;  /* 0x000000056bc37c10 */ /* 0x000fca0008ffe4ff */
[----:B------:R0:W5:Y:S01]  /*3de0*/  @!P3 LDG.E.U16 R196, desc[UR12][R194.64] ;  /* 0x0000000cc2c4b981 */ /* 0x000162000c1e1500 */
[----:B------:R-:W-:Y:S02]  /*3df0*/  PRMT R197, RZ, 0x7610, R197 ;  /* 0x00007610ffc57816 */ /* 0x000fe400000000c5 */
[----:B0-----:R-:W-:-:S04]  /*3e00*/  IADD3 R194, P1, R108, UR4, RZ ;  /* 0x000000046cc27c10 */ /* 0x001fc8000ff3e0ff */
        /* <DEDUP_REMOVED lines=44> */
[----:B------:R-:W-:Y:S01]  /*40d0*/  IADD3.X R195, R65, UR5, RZ, P1, !PT ;  /* 0x0000000541c37c10 */ /* 0x000fe20008ffe4ff */
[----:B------:R-:W0:Y:S04]  /*40e0*/  S2UR UR8, SR_CgaCtaId ;  /* 0x00000000000879c3 */ /* 0x000e280000008800 */
[----:B------:R1:W5:Y:S01]  /*40f0*/  @!P3 LDG.E.U16 R211, desc[UR12][R194.64] ;  /* 0x0000000cc2d3b981 */ /* 0x000362000c1e1500 */
[----:B------:R-:W-:Y:S02]  /*4100*/  PRMT R212, RZ, 0x7610, R212 ;  /* 0x00007610ffd47816 */ /* 0x000fe400000000d4 */
[----:B-1----:R-:W-:-:S04]  /*4110*/  IADD3 R194, P1, R66, UR4, RZ ;  /* 0x0000000442c27c10 */ /* 0x002fc8000ff3e0ff */
[----:B------:R-:W-:-:S05]  /*4120*/  IADD3.X R195, R67, UR5, RZ, P1, !PT ;  /* 0x0000000543c37c10 */ /* 0x000fca0008ffe4ff */
[----:B------:R1:W5:Y:S01]  /*4130*/  @!P3 LDG.E.U16 R212, desc[UR12][R194.64] ;  /* 0x0000000cc2d4b981 */ /* 0x000362000c1e1500 */
[----:B------:R-:W-:Y:S02]  /*4140*/  PRMT R213, RZ, 0x7610, R213 ;  /* 0x00007610ffd57816 */ /* 0x000fe400000000d5 */
[----:B-1----:R-:W-:-:S04]  /*4150*/  IADD3 R194, P1, R68, UR4, RZ ;  /* 0x0000000444c27c10 */ /* 0x002fc8000ff3e0ff */
[----:B------:R-:W-:Y:S01]  /*4160*/  IADD3.X R195, R69, UR5, RZ, P1, !PT ;  /* 0x0000000545c37c10 */ /* 0x000fe20008ffe4ff */
[----:B------:R-:W-:-:S04]  /*4170*/  UMOV UR7, 0x400 ;  /* 0x0000040000077882 */ /* 0x000fc80000000000 */
[----:B------:R1:W5:Y:S01]  /*4180*/  @!P3 LDG.E.U16 R213, desc[UR12][R194.64] ;  /* 0x0000000cc2d5b981 */ /* 0x000362000c1e1500 */
[----:B------:R-:W-:Y:S01]  /*4190*/  PRMT R214, RZ, 0x7610, R214 ;  /* 0x00007610ffd67816 */ /* 0x000fe200000000d6 */
[----:B0-----:R-:W-:Y:S01]  /*41a0*/  ULEA UR7, UR8, UR7, 0x18 ;  /* 0x0000000708077291 */ /* 0x001fe2000f8ec03f */
[----:B------:R-:W-:Y:S01]  /*41b0*/  IMAD.SHL.U32 R216, R216, 0x2, RZ ;  /* 0x00000002d8d87824 */ /* 0x000fe200078e00ff */
[----:B-1----:R-:W-:-:S04]  /*41c0*/  IADD3 R194, P1, R70, UR4, RZ ;  /* 0x0000000446c27c10 */ /* 0x002fc8000ff3e0ff */
[----:B------:R-:W-:-:S03]  /*41d0*/  IADD3.X R195, R71, UR5, RZ, P1, !PT ;  /* 0x0000000547c37c10 */ /* 0x000fc60008ffe4ff */
[----:B------:R0:W-:Y:S04]  /*41e0*/  STS.U16 [R216+UR7+0x2000], R198 ;  /* 0x002000c6d8007988 */ /* 0x0001e80008000407 */
[----:B------:R1:W5:Y:S01]  /*41f0*/  @!P3 LDG.E.U16 R214, desc[UR12][R194.64] ;  /* 0x0000000cc2d6b981 */ /* 0x000362000c1e1500 */
[----:B0-----:R-:W-:Y:S02]  /*4200*/  PRMT R198, RZ, 0x7610, R198 ;  /* 0x00007610ffc67816 */ /* 0x001fe400000000c6 */
[----:B-1----:R-:W-:-:S04]  /*4210*/  IADD3 R194, P1, R72, UR4, RZ ;  /* 0x0000000448c27c10 */ /* 0x002fc8000ff3e0ff */
[----:B------:R-:W-:-:S05]  /*4220*/  IADD3.X R195, R73, UR5, RZ, P1, !PT ;  /* 0x0000000549c37c10 */ /* 0x000fca0008ffe4ff */
[----:B------:R0:W5:Y:S01]  /*4230*/  @!P3 LDG.E.U16 R198, desc[UR12][R194.64] ;  /* 0x0000000cc2c6b981 */ /* 0x000162000c1e1500 */
[----:B------:R-:W-:-:S03]  /*4240*/  PRMT R215, RZ, 0x7610, R215 ;  /* 0x00007610ffd77816 */ /* 0x000fc600000000d7 */
[----:B------:R1:W-:Y:S01]  /*4250*/  STS.U16 [R216+UR7+0x2200], R192 ;  /* 0x002200c0d8007988 */ /* 0x0003e20008000407 */
[----:B0-----:R-:W-:-:S04]  /*4260*/  IADD3 R194, P1, R74, UR4, RZ ;  /* 0x000000044ac27c10 */ /* 0x001fc8000ff3e0ff */
[----:B------:R-:W-:Y:S02]  /*4270*/  IADD3.X R195, R75, UR5, RZ, P1, !PT ;  /* 0x000000054bc37c10 */ /* 0x000fe40008ffe4ff */
[----:B-1----:R-:W-:Y:S01]  /*4280*/  IADD3 R192, P1, R76, UR4, RZ ;  /* 0x000000044cc07c10 */ /* 0x002fe2000ff3e0ff */
[----:B------:R0:W-:Y:S04]  /*4290*/  STS.U16 [R216+UR7+0x2100], R193 ;  /* 0x002100c1d8007988 */ /* 0x0001e80008000407 */
[----:B------:R1:W5:Y:S01]  /*42a0*/  @!P3 LDG.E.U16 R215, desc[UR12][R194.64] ;  /* 0x0000000cc2d7b981 */ /* 0x000362000c1e1500 */
[----:B0-----:R-:W-:Y:S02]  /*42b0*/  IADD3.X R193, R77, UR5, RZ, P1, !PT ;  /* 0x000000054dc17c10 */ /* 0x001fe40008ffe4ff */
[----:B-1----:R-:W-:-:S02]  /*42c0*/  PRMT R194, RZ, 0x7610, R194 ;  /* 0x00007610ffc27816 */ /* 0x002fc400000000c2 */
[----:B------:R-:W-:-:S04]  /*42d0*/  PRMT R195, RZ, 0x7610, R195 ;  /* 0x00007610ffc37816 */ /* 0x000fc800000000c3 */
[----:B------:R0:W5:Y:S04]  /*42e0*/  @!P3 LDG.E.U16 R194, desc[UR12][R192.64] ;  /* 0x0000000cc0c2b981 */ /* 0x000168000c1e1500 */
[----:B--2---:R1:W-:Y:S01]  /*42f0*/  STS.U16 [R216+UR7+0x2400], R190 ;  /* 0x002400bed8007988 */ /* 0x0043e20008000407 */
[----:B0-----:R-:W-:-:S04]  /*4300*/  IADD3 R192, P1, R160, UR4, RZ ;  /* 0x00000004a0c07c10 */ /* 0x001fc8000ff3e0ff */
[----:B------:R-:W-:Y:S02]  /*4310*/  IADD3.X R193, R161, UR5, RZ, P1, !PT ;  /* 0x00000005a1c17c10 */ /* 0x000fe40008ffe4ff */
[----:B-1----:R-:W-:Y:S01]  /*4320*/  IADD3 R190, P1, R44, UR4, RZ ;  /* 0x000000042cbe7c10 */ /* 0x002fe2000ff3e0ff */
[----:B----4-:R0:W-:Y:S04]  /*4330*/  STS.U16 [R216+UR7+0x2300], R191 ;  /* 0x002300bfd8007988 */ /* 0x0101e80008000407 */
[----:B------:R1:W2:Y:S01]  /*4340*/  @!P3 LDG.E.U16 R195, desc[UR12][R192.64] ;  /* 0x0000000cc0c3b981 */ /* 0x0002a2000c1e1500 */
[----:B0-----:R-:W-:Y:S02]  /*4350*/  IADD3.X R191, R45, UR5, RZ, P1, !PT ;  /* 0x000000052dbf7c10 */ /* 0x001fe40008ffe4ff */
[----:B-1----:R-:W-:-:S02]  /*4360*/  PRMT R192, RZ, 0x7610, R192 ;  /* 0x00007610ffc07816 */ /* 0x002fc400000000c0 */
[----:B------:R-:W-:-:S04]  /*4370*/  PRMT R193, RZ, 0x7610, R193 ;  /* 0x00007610ffc17816 */ /* 0x000fc800000000c1 */
[----:B------:R0:W4:Y:S04]  /*4380*/  @!P0 LDG.E.U16 R192, desc[UR12][R190.64] ;  /* 0x0000000cbec08981 */ /* 0x000128000c1e1500 */
[----:B------:R1:W-:Y:S01]  /*4390*/  STS.U16 [R216+UR7+0x2600], R188 ;  /* 0x002600bcd8007988 */ /* 0x0003e20008000407 */
[----:B0-----:R-:W-:-:S04]  /*43a0*/  IADD3 R190, P1, R46, UR4, RZ ;  /* 0x000000042ebe7c10 */ /* 0x001fc8000ff3e0ff */
[----:B------:R-:W-:Y:S02]  /*43b0*/  IADD3.X R191, R47, UR5, RZ, P1, !PT ;  /* 0x000000052fbf7c10 */ /* 0x000fe40008ffe4ff */
[----:B-1----:R-:W-:Y:S01]  /*43c0*/  IADD3 R188, P1, R48, UR4, RZ ;  /* 0x0000000430bc7c10 */ /* 0x002fe2000ff3e0ff */
[----:B------:R0:W-:Y:S04]  /*43d0*/  STS.U16 [R216+UR7+0x2500], R189 ;  /* 0x002500bdd8007988 */ /* 0x0001e80008000407 */
[----:B------:R1:W2:Y:S01]  /*43e0*/  @!P0 LDG.E.U16 R193, desc[UR12][R190.64] ;  /* 0x0000000cbec18981 */ /* 0x0002a2000c1e1500 */
[----:B0-----:R-:W-:Y:S02]  /*43f0*/  IADD3.X R189, R49, UR5, RZ, P1, !PT ;  /* 0x0000000531bd7c10 */ /* 0x001fe40008ffe4ff */
[----:B-1----:R-:W-:Y:S01]  /*4400*/  PRMT R190, RZ, 0x7610, R190 ;  /* 0x00007610ffbe7816 */ /* 0x002fe200000000be */
[----:B------:R0:W-:Y:S05]  /*4410*/  STS.U16 [R216+UR7+0x2700], R187 ;  /* 0x002700bbd8007988 */ /* 0x0001ea0008000407 */
[----:B------:R1:W2:Y:S01]  /*4420*/  @!P0 LDG.E.U16 R190, desc[UR12][R188.64] ;  /* 0x0000000cbcbe8981 */ /* 0x0002a2000c1e1500 */
[----:B0-----:R-:W-:-:S02]  /*4430*/  PRMT R187, RZ, 0x7610, R187 ;  /* 0x00007610ffbb7816 */ /* 0x001fc400000000bb */
[----:B-1----:R-:W-:-:S04]  /*4440*/  IADD3 R188, P1, R50, UR4, RZ ;  /* 0x0000000432bc7c10 */ /* 0x002fc8000ff3e0ff */
[----:B------:R-:W-:-:S05]  /*4450*/  IADD3.X R189, R51, UR5, RZ, P1, !PT ;  /* 0x0000000533bd7c10 */ /* 0x000fca0008ffe4ff */
[----:B------:R0:W2:Y:S01]  /*4460*/  @!P0 LDG.E.U16 R187, desc[UR12][R188.64] ;  /* 0x0000000cbcbb8981 */ /* 0x0000a2000c1e1500 */
[----:B------:R-:W-:Y:S02]  /*4470*/  PRMT R191, RZ, 0x7610, R191 ;  /* 0x00007610ffbf7816 */ /* 0x000fe400000000bf */
[----:B0-----:R-:W-:-:S04]  /*4480*/  IADD3 R188, P1, R52, UR4, RZ ;  /* 0x0000000434bc7c10 */ /* 0x001fc8000ff3e0ff */
[----:B------:R-:W-:-:S05]  /*4490*/  IADD3.X R189, R53, UR5, RZ, P1, !PT ;  /* 0x0000000535bd7c10 */ /* 0x000fca0008ffe4ff */
[----:B------:R0:W2:Y:S01]  /*44a0*/  @!P0 LDG.E.U16 R191, desc[UR12][R188.64] ;  /* 0x0000000cbcbf8981 */ /* 0x0000a2000c1e1500 */
[----:B------:R-:W-:Y:S02]  /*44b0*/  PRMT R221, RZ, 0x7610, R221 ;  /* 0x00007610ffdd7816 */ /* 0x000fe400000000dd */
[----:B0-----:R-:W-:-:S04]  /*44c0*/  IADD3 R188, P1, R54, UR4, RZ ;  /* 0x0000000436bc7c10 */ /* 0x001fc8000ff3e0ff */
[----:B------:R-:W-:Y:S01]  /*44d0*/  IADD3.X R189, R55, UR5, RZ, P1, !PT ;  /* 0x0000000537bd7c10 */ /* 0x000fe20008ffe4ff */
[----:B---3--:R0:W-:Y:S04]  /*44e0*/  STS.U16 [R216+UR7+0x2a00], R174 ;  /* 0x002a00aed8007988 */ /* 0x0081e80008000407 */
[----:B------:R1:W3:Y:S01]  /*44f0*/  @!P0 LDG.E.U16 R221, desc[UR12][R188.64] ;  /* 0x0000000cbcdd8981 */ /* 0x0002e2000c1e1500 */
[----:B0-----:R-:W-:Y:S02]  /*4500*/  PRMT R174, RZ, 0x7610, R174 ;  /* 0x00007610ffae7816 */ /* 0x001fe400000000ae */
[----:B-1----:R-:W-:-:S04]  /*4510*/  IADD3 R188, P1, R56, UR4, RZ ;  /* 0x0000000438bc7c10 */ /* 0x002fc8000ff3e0ff */
[----:B------:R-:W-:Y:S01]  /*4520*/  IADD3.X R189, R57, UR5, RZ, P1, !PT ;  /* 0x0000000539bd7c10 */ /* 0x000fe20008ffe4ff */
[----:B------:R0:W-:Y:S04]  /*4530*/  STS.U16 [R216+UR7+0x2b00], R176 ;  /* 0x002b00b0d8007988 */ /* 0x0001e80008000407 */
[----:B------:R1:W2:Y:S01]  /*4540*/  @!P0 LDG.E.U16 R174, desc[UR12][R188.64] ;  /* 0x0000000cbcae8981 */ /* 0x0002a2000c1e1500 */
[----:B0-----:R-:W-:Y:S02]  /*4550*/  PRMT R176, RZ, 0x7610, R176 ;  /* 0x00007610ffb07816 */ /* 0x001fe400000000b0 */
[----:B-1----:R-:W-:-:S04]  /*4560*/  IADD3 R188, P1, R58, UR4, RZ ;  /* 0x000000043abc7c10 */ /* 0x002fc8000ff3e0ff */
[----:B------:R-:W-:Y:S01]  /*4570*/  IADD3.X R189, R59, UR5, RZ, P1, !PT ;  /* 0x000000053bbd7c10 */ /* 0x000fe20008ffe4ff */
[----:B------:R0:W-:Y:S04]  /*4580*/  STS.U16 [R216+UR7+0x2c00], R178 ;  /* 0x002c00b2d8007988 */ /* 0x0001e80008000407 */
[----:B------:R1:W3:Y:S01]  /*4590*/  @!P0 LDG.E.U16 R176, desc[UR12][R188.64] ;  /* 0x0000000cbcb08981 */ /* 0x0002e2000c1e1500 */
[----:B0-----:R-:W-:Y:S02]  /*45a0*/  PRMT R178, RZ, 0x7610, R178 ;  /* 0x00007610ffb27816 */ /* 0x001fe400000000b2 */
[----:B-1----:R-:W-:-:S04]  /*45b0*/  IADD3 R188, P1, R60, UR4, RZ ;  /* 0x000000043cbc7c10 */ /* 0x002fc8000ff3e0ff */
[----:B------:R-:W-:Y:S01]  /*45c0*/  IADD3.X R189, R61, UR5, RZ, P1, !PT ;  /* 0x000000053dbd7c10 */ /* 0x000fe20008ffe4ff */
[----:B------:R0:W-:Y:S04]  /*45d0*/  STS.U16 [R216+UR7+0x2d00], R180 ;  /* 0x002d00b4d8007988 */ /* 0x0001e80008000407 */
[----:B------:R1:W2:Y:S01]  /*45e0*/  @!P0 LDG.E.U16 R178, desc[UR12][R188.64] ;  /* 0x0000000cbcb28981 */ /* 0x0002a2000c1e1500 */
[----:B0-----:R-:W-:Y:S02]  /*45f0*/  PRMT R180, RZ, 0x7610, R180 ;  /* 0x00007610ffb47816 */ /* 0x001fe400000000b4 */
[----:B-1----:R-:W-:Y:S01]  /*4600*/  IADD3 R188, P1, R20, UR4, RZ ;  /* 0x0000000414bc7c10 */ /* 0x002fe2000ff3e0ff */
[----:B------:R0:W-:Y:S03]  /*4610*/  STS.U16 [R216+UR7+0x2e00], R170 ;  /* 0x002e00aad8007988 */ /* 0x0001e60008000407 */
[----:B------:R-:W-:Y:S01]  /*4620*/  IADD3.X R189, R21, UR5, RZ, P1, !PT ;  /* 0x0000000515bd7c10 */ /* 0x000fe20008ffe4ff */
[----:B------:R1:W-:Y:S04]  /*4630*/  STS.U16 [R216+UR7+0x2900], R171 ;  /* 0x002900abd8007988 */ /* 0x0003e80008000407 */
[----:B------:R5:W3:Y:S01]  /*4640*/  @!P0 LDG.E.U16 R180, desc[UR12][R188.64] ;  /* 0x0000000cbcb48981 */ /* 0x000ae2000c1e1500 */
[----:B0-----:R-:W-:-:S04]  /*4650*/  IADD3 R170, P1, R22, UR4, RZ ;  /* 0x0000000416aa7c10 */ /* 0x001fc8000ff3e0ff */
[----:B-1----:R-:W-:Y:S02]  /*4660*/  IADD3.X R171, R23, UR5, RZ, P1, !PT ;  /* 0x0000000517ab7c10 */ /* 0x002fe40008ffe4ff */
[----:B-----5:R-:W-:Y:S01]  /*4670*/  PRMT R188, RZ, 0x7610, R188 ;  /* 0x00007610ffbc7816 */ /* 0x020fe200000000bc */
[----:B------:R0:W-:Y:S05]  /*4680*/  STS.U16 [R216+UR7+0x2f00], R173 ;  /* 0x002f00add8007988 */ /* 0x0001ea0008000407 */
[----:B------:R1:W5:Y:S01]  /*4690*/  @!P0 LDG.E.U16 R188, desc[UR12][R170.64] ;  /* 0x0000000caabc8981 */ /* 0x000362000c1e1500 */
[----:B0-----:R-:W-:Y:S02]  /*46a0*/  PRMT R173, RZ, 0x7610, R173 ;  /* 0x00007610ffad7816 */ /* 0x001fe400000000ad */
[----:B-1----:R-:W-:Y:S01]  /*46b0*/  IADD3 R170, P1, R18, UR4, RZ ;  /* 0x0000000412aa7c10 */ /* 0x002fe2000ff3e0ff */
[----:B------:R0:W-:Y:S03]  /*46c0*/  STS.U16 [R216+UR7+0x2800], R168 ;  /* 0x002800a8d8007988 */ /* 0x0001e60008000407 */
[----:B------:R-:W-:-:S05]  /*46d0*/  IADD3.X R171, R19, UR5, RZ, P1, !PT ;  /* 0x0000000513ab7c10 */ /* 0x000fca0008ffe4ff */
[----:B------:R1:W5:Y:S01]  /*46e0*/  @!P0 LDG.E.U16 R173, desc[UR12][R170.64] ;  /* 0x0000000caaad8981 */ /* 0x000362000c1e1500 */
[----:B0-----:R-:W-:-:S05]  /*46f0*/  LOP3.LUT R216, R216, 0x10, RZ, 0x3c, !PT ;  /* 0x00000010d8d87812 */ /* 0x001fca00078e3cff */
[----:B------:R0:W-:Y:S01]  /*4700*/  STS.U16 [R216+UR7+0x2080], R182 ;  /* 0x002080b6d8007988 */ /* 0x0001e20008000407 */
[----:B-1----:R-:W-:-:S04]  /*4710*/  IADD3 R170, P1, R158, UR4, RZ ;  /* 0x000000049eaa7c10 */ /* 0x002fc8000ff3e0ff */
[----:B------:R-:W-:Y:S02]  /*4720*/  IADD3.X R171, R159, UR5, RZ, P1, !PT ;  /* 0x000000059fab7c10 */ /* 0x000fe40008ffe4ff */
[----:B0-----:R-:W-:Y:S02]  /*4730*/  PRMT R182, RZ, 0x7610, R182 ;  /* 0x00007610ffb67816 */ /* 0x001fe400000000b6 */
[----:B------:R-:W-:-:S04]  /*4740*/  PRMT R189, RZ, 0x7610, R189 ;  /* 0x00007610ffbd7816 */ /* 0x000fc800000000bd */
[----:B------:R0:W5:Y:S02]  /*4750*/  @!P0 LDG.E.U16 R182, desc[UR12][R170.64] ;  /* 0x0000000caab68981 */ /* 0x000164000c1e1500 */
[----:B0-----:R-:W-:-:S04]  /*4760*/  IADD3 R170, P1, R2, UR4, RZ ;  /* 0x0000000402aa7c10 */ /* 0x001fc8000ff3e0ff */
[----:B------:R-:W-:-:S05]  /*4770*/  IADD3.X R171, R3, UR5, RZ, P1, !PT ;  /* 0x0000000503ab7c10 */ /* 0x000fca0008ffe4ff */
[----:B------:R0:W5:Y:S01]  /*4780*/  @!P0 LDG.E.U16 R189, desc[UR12][R170.64] ;  /* 0x0000000caabd8981 */ /* 0x000162000c1e1500 */
[----:B------:R-:W-:Y:S02]  /*4790*/  PRMT R239, RZ, 0x7610, R239 ;  /* 0x00007610ffef7816 */ /* 0x000fe400000000ef */
[----:B0-----:R-:W-:-:S04]  /*47a0*/  IADD3 R170, P1, R4, UR4, RZ ;  /* 0x0000000404aa7c10 */ /* 0x001fc8000ff3e0ff */
[----:B------:R-:W-:Y:S02]  /*47b0*/  IADD3.X R171, R5, UR5, RZ, P1, !PT ;  /* 0x0000000505ab7c10 */ /* 0x000fe40008ffe4ff */
[----:B------:R-:W-:Y:S01]  /*47c0*/  IADD3 R168, P1, R6, UR4, RZ ;  /* 0x0000000406a87c10 */ /* 0x000fe2000ff3e0ff */
[----:B------:R0:W-:Y:S04]  /*47d0*/  STS.U16 [R216+UR7+0x2380], R169 ;  /* 0x002380a9d8007988 */ /* 0x0001e80008000407 */
[----:B------:R1:W5:Y:S01]  /*47e0*/  @!P0 LDG.E.U16 R239, desc[UR12][R170.64] ;  /* 0x0000000caaef8981 */ /* 0x000362000c1e1500 */
[----:B0-----:R-:W-:Y:S02]  /*47f0*/  IADD3.X R169, R7, UR5, RZ, P1, !PT ;  /* 0x0000000507a97c10 */ /* 0x001fe40008ffe4ff */
[----:B-1----:R-:W-:-:S02]  /*4800*/  PRMT R170, RZ, 0x7610, R170 ;  /* 0x00007610ffaa7816 */ /* 0x002fc400000000aa */
[----:B------:R-:W-:-:S04]  /*4810*/  PRMT R171, RZ, 0x7610, R171 ;  /* 0x00007610ffab7816 */ /* 0x000fc800000000ab */
[----:B------:R0:W5:Y:S02]  /*4820*/  @!P0 LDG.E.U16 R170, desc[UR12][R168.64] ;  /* 0x0000000ca8aa8981 */ /* 0x000164000c1e1500 */
[----:B0-----:R-:W-:-:S04]  /*4830*/  IADD3 R168, P1, R8, UR4, RZ ;  /* 0x0000000408a87c10 */ /* 0x001fc8000ff3e0ff */
[----:B------:R-:W-:Y:S01]  /*4840*/  IADD3.X R169, R9, UR5, RZ, P1, !PT ;  /* 0x0000000509a97c10 */ /* 0x000fe20008ffe4ff */
[----:B------:R0:W-:Y:S04]  /*4850*/  STS.U16 [R216+UR7+0x2480], R172 ;  /* 0x002480acd8007988 */ /* 0x0001e80008000407 */
[----:B------:R1:W5:Y:S01]  /*4860*/  @!P0 LDG.E.U16 R171, desc[UR12][R168.64] ;  /* 0x0000000ca8ab8981 */ /* 0x000362000c1e1500 */
[----:B0-----:R-:W-:Y:S02]  /*4870*/  PRMT R172, RZ, 0x7610, R172 ;  /* 0x00007610ffac7816 */ /* 0x001fe400000000ac */
[----:B-1----:R-:W-:-:S04]  /*4880*/  IADD3 R168, P1, R10, UR4, RZ ;  /* 0x000000040aa87c10 */ /* 0x002fc8000ff3e0ff */
[----:B------:R-:W-:Y:S01]  /*4890*/  IADD3.X R169, R11, UR5, RZ, P1, !PT ;  /* 0x000000050ba97c10 */ /* 0x000fe20008ffe4ff */
[----:B------:R0:W-:Y:S04]  /*48a0*/  STS.U16 [R216+UR7+0x2580], R175 ;  /* 0x002580afd8007988 */ /* 0x0001e80008000407 */
[----:B------:R1:W5:Y:S01]  /*48b0*/  @!P0 LDG.E.U16 R172, desc[UR12][R168.64] ;  /* 0x0000000ca8ac8981 */ /* 0x000362000c1e1500 */
        /* <DEDUP_REMOVED lines=9> */
[----:B------:R1:W5:Y:S01]  /*4950*/  @!P0 LDG.E.U16 R177, desc[UR12][R168.64] ;  /* 0x0000000ca8b18981 */ /* 0x000362000c1e1500 */
[----:B0-----:R-:W-:Y:S02]  /*4960*/  PRMT R141, RZ, 0x7610, R141 ;  /* 0x00007610ff8d7816 */ /* 0x001fe4000000008d */
[----:B-1----:R-:W-:Y:S01]  /*4970*/  IADD3 R168, P1, R16, UR4, RZ ;  /* 0x0000000410a87c10 */ /* 0x002fe2000ff3e0ff */
[----:B------:R0:W-:Y:S03]  /*4980*/  STS.U16 [R216+UR7+0x2980], R142 ;  /* 0x0029808ed8007988 */ /* 0x0001e60008000407 */
[----:B------:R-:W-:Y:S01]  /*4990*/  IADD3.X R169, R17, UR5, RZ, P1, !PT ;  /* 0x0000000511a97c10 */ /* 0x000fe20008ffe4ff */
[----:B------:R1:W-:Y:S04]  /*49a0*/  STS.U16 [R216+UR7+0x2180], R143 ;  /* 0x0021808fd8007988 */ /* 0x0003e80008000407 */
[----:B------:R4:W5:Y:S01]  /*49b0*/  @!P0 LDG.E.U16 R141, desc[UR12][R168.64] ;  /* 0x0000000ca88d8981 */ /* 0x000962000c1e1500 */
[----:B0-----:R-:W-:-:S04]  /*49c0*/  IADD3 R142, P1, R162, UR4, RZ ;  /* 0x00000004a28e7c10 */ /* 0x001fc8000ff3e0ff */
[----:B-1----:R-:W-:Y:S02]  /*49d0*/  IADD3.X R143, R163, UR5, RZ, P1, !PT ;  /* 0x00000005a38f7c10 */ /* 0x002fe40008ffe4ff */
[----:B----4-:R-:W-:-:S06]  /*49e0*/  PRMT R169, RZ, 0x7610, R169 ;  /* 0x00007610ffa97816 */ /* 0x010fcc00000000a9 */
[----:B------:R0:W4:Y:S04]  /*49f0*/  @!P0 LDG.E.U16 R169, desc[UR12][R142.64] ;  /* 0x0000000c8ea98981 */ /* 0x000128000c1e1500 */
[----:B------:R1:W-:Y:S02]  /*4a00*/  STS.U16 [R216+UR7+0x2a80], R140 ;  /* 0x002a808cd8007988 */ /* 0x0003e40008000407 */
[----:B-1----:R-:W-:-:S04]  /*4a10*/  SHF.R.S32.HI R140, RZ, 0x2, R233 ;  /* 0x00000002ff8c7819 */ /* 0x002fc800000114e9 */
[----:B------:R-:W-:-:S04]  /*4a20*/  SGXT R140, R140, 0x1 ;  /* 0x000000018c8c781a */ /* 0x000fc80000000200 */
[----:B0-----:R-:W-:Y:S01]  /*4a30*/  LOP3.LUT R142, R140, 0x90, RZ, 0xc0, !PT ;  /* 0x000000908c8e7812 */ /* 0x001fe200078ec0ff */
[----:B------:R-:W-:-:S05]  /*4a40*/  IMAD.SHL.U32 R140, R233, 0x20, RZ ;  /* 0x00000020e98c7824 */ /* 0x000fca00078e00ff */
[----:B------:R-:W-:Y:S02]  /*4a50*/  LOP3.LUT R142, R142, 0x60, R140, 0xf8, !PT ;  /* 0x000000608e8e7812 */ /* 0x000fe400078ef88c */
[C---:B------:R-:W-:Y:S01]  /*4a60*/  LOP3.LUT R140, R233.reuse, 0x3f, RZ, 0xc0, !PT ;  /* 0x0000003fe98c7812 */ /* 0x040fe200078ec0ff */
[----:B------:R0:W-:Y:S04]  /*4a70*/  STS.U16 [R216+UR7+0x2280], R167 ;  /* 0x002280a7d8007988 */ /* 0x0001e80008000407 */
[----:B------:R-:W-:Y:S01]  /*4a80*/  IMAD.SHL.U32 R140, R140, 0x2, RZ ;  /* 0x000000028c8c7824 */ /* 0x000fe200078e00ff */
[----:B------:R1:W-:Y:S04]  /*4a90*/  STS.U16 [R216+UR7+0x2780], R179 ;  /* 0x002780b3d8007988 */ /* 0x0003e80008000407 */
[----:B------:R-:W-:Y:S04]  /*4aa0*/  STS.U16 [R216+UR7+0x2b80], R186 ;  /* 0x002b80bad8007988 */ /* 0x000fe80008000407 */
[----:B------:R-:W-:Y:S04]  /*4ab0*/  STS.U16 [R216+UR7+0x2c80], R185 ;  /* 0x002c80b9d8007988 */ /* 0x000fe80008000407 */
[----:B------:R-:W-:Y:S04]  /*4ac0*/  STS.U16 [R216+UR7+0x2d80], R184 ;  /* 0x002d80b8d8007988 */ /* 0x000fe80008000407 */
[----:B------:R-:W-:Y:S04]  /*4ad0*/  STS.U16 [R216+UR7+0x2e80], R183 ;  /* 0x002e80b7d8007988 */ /* 0x000fe80008000407 */
[----:B------:R-:W-:Y:S01]  /*4ae0*/  STS.U16 [R216+UR7+0x2f80], R181 ;  /* 0x002f80b5d8007988 */ /* 0x000fe20008000407 */
[----:B------:R-:W2:Y:S03]  /*4af0*/  S2UR UR9, SR_CgaCtaId ;  /* 0x00000000000979c3 */ /* 0x000ea60000008800 */
[----:B------:R1:W-:Y:S04]  /*4b00*/  STS.U16 [R140+UR7+0x1000], R113 ;  /* 0x001000718c007988 */ /* 0x0003e80008000407 */
[----:B------:R1:W-:Y:S01]  /*4b10*/  STS.U16 [R140+UR7+0x1080], R116 ;  /* 0x001080748c007988 */ /* 0x0003e20008000407 */
[C---:B0-----:R-:W-:Y:S01]  /*4b20*/  LOP3.LUT R167, R233.reuse, 0x7, RZ, 0xc0, !PT ;  /* 0x00000007e9a77812 */ /* 0x041fe200078ec0ff */
[C---:B------:R-:W-:Y:S01]  /*4b30*/  IMAD.SHL.U32 R168, R233.reuse, 0x10, RZ ;  /* 0x00000010e9a87824 */ /* 0x040fe200078e00ff */
[----:B------:R-:W-:Y:S01]  /*4b40*/  UMOV UR8, 0x400 ;  /* 0x0000040000087882 */ /* 0x000fe20000000000 */
[----:B------:R-:W-:Y:S01]  /*4b50*/  IMAD.SHL.U32 R143, R233, 0x2, RZ ;  /* 0x00000002e98f7824 */ /* 0x000fe200078e00ff */
[----:B-1----:R-:W0:Y:S01]  /*4b60*/  LDC R179, c[0x0][0x238] ;  /* 0x00008e00ffb37b82 */ /* 0x002e220000000800 */
[C---:B------:R-:W-:Y:S01]  /*4b70*/  LOP3.LUT R113, R140.reuse, 0x10, RZ, 0x3c, !PT ;  /* 0x000000108c717812 */ /* 0x040fe200078e3cff */
[----:B------:R-:W-:Y:S01]  /*4b80*/  STS.U16 [R140+UR7+0x800], R200 ;  /* 0x000800c88c007988 */ /* 0x000fe20008000407 */
[----:B------:R-:W-:-:S03]  /*4b90*/  LOP3.LUT R116, R140, 0x20, RZ, 0x3c, !PT ;  /* 0x000000208c747812 */ /* 0x000fc600078e3cff */
[----:B------:R-:W-:Y:S04]  /*4ba0*/  STS.U16 [R140+UR7], R206 ;  /* 0x000000ce8c007988 */ /* 0x000fe80008000407 */
[----:B------:R-:W-:Y:S04]  /*4bb0*/  STS.U16 [R140+UR7+0x1800], R198 ;  /* 0x001800c68c007988 */ /* 0x000fe80008000407 */
[----:B------:R-:W-:Y:S04]  /*4bc0*/  STS.U16 [R140+UR7+0x880], R192 ;  /* 0x000880c08c007988 */ /* 0x000fe80008000407 */
[----:B--2---:R-:W-:Y:S01]  /*4bd0*/  STS.U16 [R140+UR7+0x80], R178 ;  /* 0x000080b28c007988 */ /* 0x004fe20008000407 */
[----:B------:R-:W-:Y:S01]  /*4be0*/  ULEA UR8, UR9, UR8, 0x18 ;  /* 0x0000000809087291 */ /* 0x000fe2000f8ec03f */
[----:B------:R-:W-:Y:S01]  /*4bf0*/  IMAD R167, R167, 0x110, RZ ;  /* 0x00000110a7a77824 */ /* 0x000fe200078e02ff */
[----:B------:R-:W-:-:S02]  /*4c00*/  LOP3.LUT R168, R168, 0x100, RZ, 0xc0, !PT ;  /* 0x00000100a8a87812 */ /* 0x000fc400078ec0ff */
[--C-:B------:R-:W-:Y:S02]  /*4c10*/  LOP3.LUT R142, R142, 0x10, R143.reuse, 0x78, !PT ;  /* 0x000000108e8e7812 */ /* 0x100fe400078e788f */
[----:B------:R-:W-:Y:S02]  /*4c20*/  LOP3.LUT R143, R167, 0x30, R143, 0x78, !PT ;  /* 0x00000030a78f7812 */ /* 0x000fe400078e788f */
[----:B------:R-:W-:Y:S01]  /*4c30*/  IADD3 R167, R142, UR8, R168 ;  /* 0x000000088ea77c10 */ /* 0x000fe2000fffe0a8 */
[----:B------:R-:W-:-:S05]  /*4c40*/  IMAD.SHL.U32 R168, R233, 0x40, RZ ;  /* 0x00000040e9a87824 */ /* 0x000fca00078e00ff */
[----:B------:R-:W-:Y:S01]  /*4c50*/  LOP3.LUT R168, R143, 0x800, R168, 0xf8, !PT ;  /* 0x000008008fa87812 */ /* 0x000fe200078ef8a8 */
[----:B---3--:R-:W-:Y:S04]  /*4c60*/  STS.U16 [R140+UR7+0x1880], R175 ;  /* 0x001880af8c007988 */ /* 0x008fe80008000407 */
[----:B------:R1:W-:Y:S04]  /*4c70*/  STS.U16 [R113+UR7+0x980], R134 ;  /* 0x0009808671007988 */ /* 0x0003e80008000407 */
[----:B------:R2:W-:Y:S01]  /*4c80*/  STS.U16 [R113+UR7+0x1180], R112 ;  /* 0x0011807071007988 */ /* 0x0005e20008000407 */
[----:B-1----:R-:W-:-:S03]  /*4c90*/  LOP3.LUT R134, R140, 0x30, RZ, 0x3c, !PT ;  /* 0x000000308c867812 */ /* 0x002fc600078e3cff */
[----:B------:R-:W-:Y:S01]  /*4ca0*/  STS.U16 [R113+UR7+0x100], R205 ;  /* 0x000100cd71007988 */ /* 0x000fe20008000407 */
[----:B--2---:R-:W-:-:S03]  /*4cb0*/  LOP3.LUT R112, R140, 0x40, RZ, 0x3c, !PT ;  /* 0x000000408c707812 */ /* 0x004fc600078e3cff */
[----:B------:R-:W-:Y:S04]  /*4cc0*/  STS.U16 [R113+UR7+0x180], R176 ;  /* 0x000180b071007988 */ /* 0x000fe80008000407 */
[----:B------:R-:W-:Y:S04]  /*4cd0*/  STS.U16 [R113+UR7+0x900], R135 ;  /* 0x0009008771007988 */ /* 0x000fe80008000407 */
[----:B------:R-:W-:Y:S04]  /*4ce0*/  STS.U16 [R113+UR7+0x1100], R126 ;  /* 0x0011007e71007988 */ /* 0x000fe80008000407 */
[----:B------:R-:W-:Y:S04]  /*4cf0*/  STS.U16 [R113+UR7+0x1900], R214 ;  /* 0x001900d671007988 */ /* 0x000fe80008000407 */
[----:B-----5:R-:W-:Y:S04]  /*4d00*/  STS.U16 [R113+UR7+0x1980], R172 ;  /* 0x001980ac71007988 */ /* 0x020fe80008000407 */
[----:B------:R-:W-:Y:S04]  /*4d10*/  STS.U16 [R116+UR7+0x200], R204 ;  /* 0x000200cc74007988 */ /* 0x000fe80008000407 */
[----:B------:R-:W-:Y:S04]  /*4d20*/  STS.U16 [R116+UR7+0x280], R174 ;  /* 0x000280ae74007988 */ /* 0x000fe80008000407 */
[----:B------:R-:W-:Y:S04]  /*4d30*/  STS.U16 [R116+UR7+0xa00], R133 ;  /* 0x000a008574007988 */ /* 0x000fe80008000407 */
[----:B------:R-:W-:Y:S04]  /*4d40*/  STS.U16 [R116+UR7+0xa80], R132 ;  /* 0x000a808474007988 */ /* 0x000fe80008000407 */
[----:B------:R-:W-:Y:S04]  /*4d50*/  STS.U16 [R116+UR7+0x1200], R123 ;  /* 0x0012007b74007988 */ /* 0x000fe80008000407 */
[----:B------:R-:W-:Y:S04]  /*4d60*/  STS.U16 [R116+UR7+0x1280], R127 ;  /* 0x0012807f74007988 */ /* 0x000fe80008000407 */
[----:B------:R-:W-:Y:S04]  /*4d70*/  STS.U16 [R116+UR7+0x1a00], R213 ;  /* 0x001a00d574007988 */ /* 0x000fe80008000407 */
[----:B------:R1:W-:Y:S04]  /*4d80*/  STS.U16 [R116+UR7+0x1a80], R171 ;  /* 0x001a80ab74007988 */ /* 0x0003e80008000407 */
[----:B------:R-:W-:Y:S04]  /*4d90*/  STS.U16 [R134+UR7+0x300], R203 ;  /* 0x000300cb86007988 */ /* 0x000fe80008000407 */
[----:B------:R-:W-:Y:S01]  /*4da0*/  STS.U16 [R134+UR7+0x380], R221 ;  /* 0x000380dd86007988 */ /* 0x000fe20008000407 */
[----:B-1----:R-:W-:-:S03]  /*4db0*/  LOP3.LUT R116, R140, 0x50, RZ, 0x3c, !PT ;  /* 0x000000508c747812 */ /* 0x002fc600078e3cff */
[----:B------:R-:W-:Y:S04]  /*4dc0*/  STS.U16 [R134+UR7+0xb00], R125 ;  /* 0x000b007d86007988 */ /* 0x000fe80008000407 */
[----:B------:R-:W-:Y:S04]  /*4dd0*/  STS.U16 [R134+UR7+0xb80], R124 ;  /* 0x000b807c86007988 */ /* 0x000fe80008000407 */
[----:B------:R-:W-:Y:S04]  /*4de0*/  STS.U16 [R134+UR7+0x1300], R199 ;  /* 0x001300c786007988 */ /* 0x000fe80008000407 */
[----:B------:R-:W-:Y:S04]  /*4df0*/  STS.U16 [R134+UR7+0x1380], R188 ;  /* 0x001380bc86007988 */ /* 0x000fe80008000407 */
[----:B------:R-:W-:Y:S04]  /*4e00*/  STS.U16 [R134+UR7+0x1b00], R212 ;  /* 0x001b00d486007988 */ /* 0x000fe80008000407 */
[----:B------:R1:W-:Y:S04]  /*4e10*/  STS.U16 [R134+UR7+0x1b80], R170 ;  /* 0x001b80aa86007988 */ /* 0x0003e80008000407 */
[----:B------:R2:W-:Y:S04]  /*4e20*/  STS.U16 [R112+UR7+0xc00], R122 ;  /* 0x000c007a70007988 */ /* 0x0005e80008000407 */
[----:B------:R-:W-:Y:S01]  /*4e30*/  STS.U16 [R112+UR7+0x400], R202 ;  /* 0x000400ca70007988 */ /* 0x000fe20008000407 */
[----:B-1----:R-:W-:-:S02]  /*4e40*/  LOP3.LUT R170, R140, 0x70, RZ, 0x3c, !PT ;  /* 0x000000708caa7812 */ /* 0x002fc400078e3cff */
[----:B--2---:R-:W-:Y:S01]  /*4e50*/  LOP3.LUT R122, R140, 0x60, RZ, 0x3c, !PT ;  /* 0x000000608c7a7812 */ /* 0x004fe200078e3cff */
[----:B------:R-:W-:Y:S04]  /*4e60*/  STS.U16 [R112+UR7+0x480], R191 ;  /* 0x000480bf70007988 */ /* 0x000fe80008000407 */
        /* <DEDUP_REMOVED lines=28> */
[----:B----4-:R1:W-:Y:S01]  /*5030*/  STS.U16 [R170+UR7+0x1f80], R169 ;  /* 0x001f80a9aa007988 */ /* 0x0103e20008000407 */
[----:B------:R-:W-:Y:S06]  /*5040*/  BAR.SYNC.DEFER_BLOCKING 0x0 ;  /* 0x0000000000007b1d */ /* 0x000fec0000010000 */
[----:B------:R-:W-:Y:S04]  /*5050*/  LDSM.16.MT88.4 R112, [R167+0x2000] ;  /* 0x00200000a770783b */ /* 0x000fe80000004200 */
[----:B------:R-:W2:Y:S04]  /*5060*/  LDSM.16.M88.4 R132, [R168+UR8] ;  /* 0x00000008a884783b */ /* 0x000ea80008000200 */
[----:B------:R-:W3:Y:S04]  /*5070*/  LDSM.16.M88.4 R120, [R168+UR8+0x1000] ;  /* 0x00100008a878783b */ /* 0x000ee80008000200 */
[----:B------:R-:W4:Y:S01]  /*5080*/  LDSM.16.MT88.4 R124, [R167+0x2200] ;  /* 0x00220000a77c783b */ /* 0x000f220000004200 */
[----:B-1----:R-:W-:-:S03]  /*5090*/  LOP3.LUT R169, R168, 0x40, RZ, 0x3c, !PT ;  /* 0x00000040a8a97812 */ /* 0x002fc600078e3cff */
[----:B------:R-:W-:Y:S04]  /*50a0*/  LDSM.16.MT88.4 R140, [R167+0x2400] ;  /* 0x00240000a78c783b */ /* 0x000fe80000004200 */
[----:B------:R-:W-:Y:S01]  /*50b0*/  LDSM.16.M88.4 R116, [R169+UR8+0x1000] ;  /* 0x00100008a974783b */ /* 0x000fe20008000200 */
[C---:B--2---:R-:W-:Y:S06]  /*50c0*/  HMMA.16816.F32 R136, R112.reuse, R132, R136 ;  /* 0x000000847088723c */ /* 0x044fec0000001888 */
[----:B---3--:R-:W-:Y:S01]  /*50d0*/  HMMA.16816.F32 R128, R112, R120, R128 ;  /* 0x000000787080723c */ /* 0x008fe20000001880 */
[----:B------:R-:W1:-:S15]  /*50e0*/  LDSM.16.M88.4 R112, [R169+UR8] ;  /* 0x00000008a970783b */ /* 0x000e5e0008000200 */
[----:B------:R-:W-:-:S02]  /*50f0*/  NOP ;  /* 0x0000000000007918 */ /* 0x000fc40000000000 */
[C---:B----4-:R-:W-:Y:S01]  /*5100*/  HMMA.16816.F32 R136, R124.reuse, R134, R136 ;  /* 0x000000867c88723c */ /* 0x050fe20000001888 */
[----:B------:R-:W-:Y:S05]  /*5110*/  LDSM.16.M88.4 R132, [R168+UR8+0x1080] ;  /* 0x00108008a884783b */ /* 0x000fea0008000200 */
[----:B------:R-:W-:Y:S01]  /*5120*/  HMMA.16816.F32 R128, R124, R122, R128 ;  /* 0x0000007a7c80723c */ /* 0x000fe20000001880 */
[----:B------:R-:W2:-:S15]  /*5130*/  LDSM.16.MT88.4 R120, [R167+0x2600] ;  /* 0x00260000a778783b */ /* 0x000e9e0000004200 */
[----:B------:R-:W-:-:S02]  /*5140*/  NOP ;  /* 0x0000000000007918 */ /* 0x000fc40000000000 */
[C---:B-1----:R-:W-:Y:S01]  /*5150*/  HMMA.16816.F32 R124, R140.reuse, R112, R136 ;  /* 0x000000708c7c723c */ /* 0x042fe20000001888 */
[----:B------:R-:W-:Y:S05]  /*5160*/  LDSM.16.MT88.4 R136, [R167+0x2800] ;  /* 0x00280000a788783b */ /* 0x000fea0000004200 */
[----:B------:R-:W-:Y:S01]  /*5170*/  HMMA.16816.F32 R140, R140, R116, R128 ;  /* 0x000000748c8c723c */ /* 0x000fe20000001880 */
[----:B------:R-:W1:-:S15]  /*5180*/  LDSM.16.M88.4 R128, [R168+UR8+0x80] ;  /* 0x00008008a880783b */ /* 0x000e5e0008000200 */
[----:B------:R-:W-:-:S02]  /*5190*/  NOP ;  /* 0x0000000000007918 */ /* 0x000fc40000000000 */
[C---:B--2---:R-:W-:Y:S01]  /*51a0*/  HMMA.16816.F32 R124, R120.reuse, R114, R124 ;  /* 0x00000072787c723c */ /* 0x044fe2000000187c */
[----:B------:R-:W2:Y:S05]  /*51b0*/  LDSM.16.MT88.4 R112, [R167+0x2a00] ;  /* 0x002a0000a770783b */ /* 0x000eaa0000004200 */
[----:B------:R-:W-:Y:S01]  /*51c0*/  HMMA.16816.F32 R140, R120, R118, R140 ;  /* 0x00000076788c723c */ /* 0x000fe2000000188c */
[----:B------:R-:W-:Y:S04]  /*51d0*/  LDSM.16.MT88.4 R116, [R167+0x2c00] ;  /* 0x002c0000a774783b */ /* 0x000fe80000004200 */
[----:B------:R-:W3:-:S13]  /*51e0*/  LDSM.16.M88.4 R120, [R169+UR8+0x80] ;  /* 0x00008008a978783b */ /* 0x000eda0008000200 */
[C---:B-1----:R-:W-:Y:S06]  /*51f0*/  HMMA.16816.F32 R124, R136.reuse, R128, R124 ;  /* 0x00000080887c723c */ /* 0x042fec000000187c */
[----:B------:R-:W-:Y:S01]  /*5200*/  HMMA.16816.F32 R136, R136, R132, R140 ;  /* 0x000000848888723c */ /* 0x000fe2000000188c */
[----:B------:R-:W1:-:S15]  /*5210*/  LDSM.16.M88.4 R140, [R169+UR8+0x1080] ;  /* 0x00108008a98c783b */ /* 0x000e5e0008000200 */
[----:B------:R-:W-:-:S02]  /*5220*/  NOP ;  /* 0x0000000000007918 */ /* 0x000fc40000000000 */
[C---:B--2---:R-:W-:Y:S01]  /*5230*/  HMMA.16816.F32 R124, R112.reuse, R130, R124 ;  /* 0x00000082707c723c */ /* 0x044fe2000000187c */
[----:B------:R-:W2:Y:S05]  /*5240*/  LDSM.16.MT88.4 R128, [R167+0x2e00] ;  /* 0x002e0000a780783b */ /* 0x000eaa0000004200 */
[----:B------:R-:W-:Y:S01]  /*5250*/  HMMA.16816.F32 R136, R112, R134, R136 ;  /* 0x000000867088723c */ /* 0x000fe20000001888 */
[----:B------:R-:W-:-:S15]  /*5260*/  VIADD R164, R164, 0xffffffff ;  /* 0xffffffffa4a47836 */ /* 0x000fde0000000000 */
[----:B------:R-:W-:-:S02]  /*5270*/  NOP ;  /* 0x0000000000007918 */ /* 0x000fc40000000000 */
[C---:B---3--:R-:W-:Y:S06]  /*5280*/  HMMA.16816.F32 R124, R116.reuse, R120, R124 ;  /* 0x00000078747c723c */ /* 0x048fec000000187c */
[----:B-1----:R-:W-:Y:S01]  /*5290*/  HMMA.16816.F32 R116, R116, R140, R136 ;  /* 0x0000008c7474723c */ /* 0x002fe20000001888 */
[----:B------:R-:W-:Y:S01]  /*52a0*/  ISETP.NE.U32.AND P0, PT, R164, RZ, PT ;  /* 0x000000ffa400720c */ /* 0x000fe20003f05070 */
[----:B0-----:R-:W-:Y:S01]  /*52b0*/  IMAD.SHL.U32 R179, R179, 0x80, RZ ;  /* 0x00000080b3b37824 */ /* 0x001fe200078e00ff */
[----:B------:R-:W-:Y:S02]  /*52c0*/  UIMAD.WIDE UR4, UR6, 0x2, UR4 ;  /* 0x00000002060478a5 */ /* 0x000fe4000f8e0204 */
[----:B------:R-:W-:Y:S01]  /*52d0*/  UIADD3 UR10, UR10, -0x80, URZ ;  /* 0xffffff800a0a7890 */ /* 0x000fe2000fffe03f */
[----:B------:R-:W-:-:S12]  /*52e0*/  IMAD.WIDE R154, R179, 0x2, R154 ;  /* 0x00000002b39a7825 */ /* 0x000fd800078e029a */
[C---:B--2---:R-:W-:Y:S06]  /*52f0*/  HMMA.16816.F32 R136, R128.reuse, R122, R124 ;  /* 0x0000007a8088723c */ /* 0x044fec000000187c */
[----:B------:R-:W-:Y:S01]  /*5300*/  HMMA.16816.F32 R128, R128, R142, R116 ;  /* 0x0000008e8080723c */ /* 0x000fe20000001874 */
[----:B------:R-:W-:-:S08]  /*5310*/  NOP ;  /* 0x0000000000007918 */ /* 0x000fd00000000000 */
[----:B------:R-:W-:-:S15]  /*5320*/  @P0 BRA `(.L_x_1) ;  /* 0xffffffd800180947 */ /* 0x000fde000383ffff */
[----:B------:R-:W-:Y:S02]  /*5330*/  F2FP.F16.F32.PACK_AB R131, R131, R139 ;  /* 0x0000008b8383723e */ /* 0x000fe400000000ff */
[----:B------:R-:W-:Y:S02]  /*5340*/  F2FP.F16.F32.PACK_AB R130, R130, R138 ;  /* 0x0000008a8282723e */ /* 0x000fe400000000ff */
[----:B------:R-:W-:Y:S02]  /*5350*/  F2FP.F16.F32.PACK_AB R129, R129, R137 ;  /* 0x000000898181723e */ /* 0x000fe400000000ff */
[----:B------:R-:W-:-:S07]  /*5360*/  F2FP.F16.F32.PACK_AB R128, R128, R136 ;  /* 0x000000888080723e */ /* 0x000fce00000000ff */
.L_x_0:
[----:B------:R-:W0:Y:S01]  /*5370*/  S2UR UR5, SR_CgaCtaId ;  /* 0x00000000000579c3 */ /* 0x000e220000008800 */
[----:B------:R-:W-:-:S07]  /*5380*/  SHF.R.S32.HI R4, RZ, 0x3, R233 ;  /* 0x00000003ff047819 */ /* 0x000fce00000114e9 */
[----:B------:R-:W-:Y:S01]  /*5390*/  BAR.SYNC.DEFER_BLOCKING 0x0 ;  /* 0x0000000000007b1d */ /* 0x000fe20000010000 */
[----:B------:R-:W-:Y:S01]  /*53a0*/  LOP3.LUT R251, R251, 0x40, RZ, 0xc0, !PT ;  /* 0x00000040fbfb7812 */ /* 0x000fe200078ec0ff */
[C---:B------:R-:W-:Y:S01]  /*53b0*/  IMAD.SHL.U32 R3, R233.reuse, 0x8, RZ ;  /* 0x00000008e9037824 */ /* 0x040fe200078e00ff */
[----:B------:R-:W-:Y:S02]  /*53c0*/  SGXT R4, R4, 0x1 ;  /* 0x000000010404781a */ /* 0x000fe40000000200 */
[----:B------:R-:W-:Y:S01]  /*53d0*/  LOP3.LUT R2, R233, 0x20, RZ, 0xc0, !PT ;  /* 0x00000020e9027812 */ /* 0x000fe200078ec0ff */
[----:B------:R-:W-:Y:S01]  /*53e0*/  UMOV UR4, 0x400 ;  /* 0x0000040000047882 */ /* 0x000fe20000000000 */
[----:B------:R-:W-:Y:S01]  /*53f0*/  LOP3.LUT R4, R4, 0x140, RZ, 0xc0, !PT ;  /* 0x0000014004047812 */ /* 0x000fe200078ec0ff */
[----:B------:R-:W-:Y:S01]  /*5400*/  ULDC.64 UR6, c[0x0][0x220] ;  /* 0x0000880000067ab9 */ /* 0x000fe20000000a00 */
[----:B------:R-:W-:Y:S01]  /*5410*/  LOP3.LUT R252, R252, 0x3c, RZ, 0xc0, !PT ;  /* 0x0000003cfcfc7812 */ /* 0x000fe200078ec0ff */
[----:B------:R-:W-:Y:S01]  /*5420*/  IMAD R251, R2, 0x4, R251 ;  /* 0x0000000402fb7824 */ /* 0x000fe200078e02fb */
[----:B------:R-:W-:Y:S01]  /*5430*/  LOP3.LUT R3, R4, 0x38, R3, 0xf8, !PT ;  /* 0x0000003804037812 */ /* 0x000fe200078ef803 */
[----:B------:R-:W-:Y:S01]  /*5440*/  IMAD.SHL.U32 R2, R2, 0x2, RZ ;  /* 0x0000000202027824 */ /* 0x000fe200078e00ff */
[----:B------:R-:W-:Y:S01]  /*5450*/  SHF.R.S32.HI R233, RZ, 0x4, R233 ;  /* 0x00000004ffe97819 */ /* 0x000fe200000114e9 */
[----:B------:R-:W-:Y:S01]  /*5460*/  IMAD.IADD R251, R252, 0x1, R251 ;  /* 0x00000001fcfb7824 */ /* 0x000fe200078e02fb */
[----:B------:R-:W-:Y:S01]  /*5470*/  ULDC.64 UR8, c[0x0][0x228] ;  /* 0x00008a0000087ab9 */ /* 0x000fe20000000a00 */
[----:B------:R-:W-:-:S02]  /*5480*/  LOP3.LUT R7, R165, 0xc, R0, 0xfe, !PT ;  /* 0x0000000ca5077812 */ /* 0x000fc400078efe00 */
[----:B------:R-:W-:Y:S02]  /*5490*/  LOP3.LUT R3, R3, R2, RZ, 0x3c, !PT ;  /* 0x0000000203037212 */ /* 0x000fe400078e3cff */
[----:B------:R-:W-:Y:S01]  /*54a0*/  SGXT R2, R233, 0x1 ;  /* 0x00000001e902781a */ /* 0x000fe20000000200 */
[----:B0-----:R-:W-:Y:S01]  /*54b0*/  ULEA UR4, UR5, UR4, 0x18 ;  /* 0x0000000405047291 */ /* 0x001fe2000f8ec03f */
[----:B------:R-:W-:Y:S02]  /*54c0*/  LOP3.LUT R4, R251, 0x4, RZ, 0x3c, !PT ;  /* 0x00000004fb047812 */ /* 0x000fe400078e3cff */
[----:B------:R-:W-:Y:S01]  /*54d0*/  LOP3.LUT R8, R3, 0x204, R2, 0xf8, !PT ;  /* 0x0000020403087812 */ /* 0x000fe200078ef802 */
[----:B------:R-:W-:Y:S01]  /*54e0*/  ULDC UR5, c[0x0][0x244] ;  /* 0x0000910000057ab9 */ /* 0x000fe20000000800 */
[C---:B------:R-:W-:Y:S01]  /*54f0*/  LOP3.LUT R3, R251.reuse, 0x40, RZ, 0x3c, !PT ;  /* 0x00000040fb037812 */ /* 0x040fe200078e3cff */
[----:B------:R-:W-:Y:S01]  /*5500*/  IMAD R2, R234, UR5, RZ ;  /* 0x00000005ea027c24 */ /* 0x000fe2000f8e02ff */
[----:B------:R-:W-:Y:S01]  /*5510*/  LOP3.LUT R6, R251, 0x44, RZ, 0x3c, !PT ;  /* 0x00000044fb067812 */ /* 0x000fe200078e3cff */
[----:B------:R-:W-:Y:S01]  /*5520*/  ULDC UR5, c[0x0][0x248] ;  /* 0x0000920000057ab9 */ /* 0x000fe20000000800 */
[----:B------:R-:W-:Y:S01]  /*5530*/  STS [R251+UR4], R128 ;  /* 0x00000080fb007988 */ /* 0x000fe20008000804 */
[----:B------:R-:W-:-:S02]  /*5540*/  LOP3.LUT R10, R8, 0x4, RZ, 0x3c, !PT ;  /* 0x00000004080a7812 */ /* 0x000fc400078e3cff */
[----:B------:R-:W-:Y:S01]  /*5550*/  LEA R16, P1, R2, UR6, 0x1 ;  /* 0x0000000602107c11 */ /* 0x000fe2000f8208ff */
[----:B------:R-:W-:Y:S01]  /*5560*/  STS [R4+UR4+0x200], R129 ;  /* 0x0002008104007988 */ /* 0x000fe20008000804 */
[----:B------:R-:W-:Y:S02]  /*5570*/  ISETP.GE.AND P0, PT, R234, UR8, PT ;  /* 0x00000008ea007c0c */ /* 0x000fe4000bf06270 */
[----:B------:R-:W-:Y:S01]  /*5580*/  LEA.HI.X.SX32 R18, R2, UR7, 0x1, P1 ;  /* 0x0000000702127c11 */ /* 0x000fe200088f0eff */
[----:B------:R0:W-:Y:S01]  /*5590*/  STS [R3+UR4+0x100], R130 ;  /* 0x0001008203007988 */ /* 0x0001e20008000804 */
[C-C-:B------:R-:W-:Y:S02]  /*55a0*/  LOP3.LUT R2, R165.reuse, 0x4, R0.reuse, 0xfe, !PT ;  /* 0x00000004a5027812 */ /* 0x140fe400078efe00 */
[C-C-:B------:R-:W-:Y:S01]  /*55b0*/  LOP3.LUT R13, R165.reuse, 0x18, R0.reuse, 0xfe, !PT ;  /* 0x00000018a50d7812 */ /* 0x140fe200078efe00 */
[----:B------:R1:W-:Y:S01]  /*55c0*/  STS [R6+UR4+0x300], R131 ;  /* 0x0003008306007988 */ /* 0x0003e20008000804 */
[----:B------:R-:W-:Y:S01]  /*55d0*/  BAR.SYNC.DEFER_BLOCKING 0x0 ;  /* 0x0000000000007b1d */ /* 0x000fe20000010000 */
[C---:B------:R-:W-:Y:S01]  /*55e0*/  ISETP.LT.AND P4, PT, R2.reuse, UR9, !P0 ;  /* 0x0000000902007c0c */ /* 0x040fe2000c781270 */
[----:B------:R-:W-:Y:S01]  /*55f0*/  IMAD R5, R2, UR5, RZ ;  /* 0x0000000502057c24 */ /* 0x000fe2000f8e02ff */
[----:B0-----:R-:W-:Y:S01]  /*5600*/  LOP3.LUT R3, R165, R0, RZ, 0xfc, !PT ;  /* 0x00000000a5037212 */ /* 0x001fe200078efcff */
[----:B------:R-:W-:Y:S01]  /*5610*/  IMAD R14, R13, UR5, RZ ;  /* 0x000000050d0e7c24 */ /* 0x000fe2000f8e02ff */
[----:B------:R-:W-:-:S02]  /*5620*/  LOP3.LUT R20, R165, 0x1c, R0, 0xfe, !PT ;  /* 0x0000001ca5147812 */ /* 0x000fc400078efe00 */
[C---:B------:R-:W-:Y:S01]  /*5630*/  ISETP.LT.AND P1, PT, R3.reuse, UR9, !P0 ;  /* 0x0000000903007c0c */ /* 0x040fe2000c721270 */
[----:B------:R-:W-:Y:S01]  /*5640*/  IMAD R3, R3, UR5, RZ ;  /* 0x0000000503037c24 */ /* 0x000fe2000f8e02ff */
[-C--:B------:R-:W-:Y:S01]  /*5650*/  LEA R4, P3, R5, R16.reuse, 0x1 ;  /* 0x0000001005047211 */ /* 0x080fe200078608ff */
[----:B------:R-:W-:Y:S01]  /*5660*/  IMAD R15, R20, UR5, RZ ;  /* 0x00000005140f7c24 */ /* 0x000fe2000f8e02ff */
[--C-:B-1----:R-:W-:Y:S02]  /*5670*/  LOP3.LUT R6, R165, 0x10, R0.reuse, 0xfe, !PT ;  /* 0x00000010a5067812 */ /* 0x102fe400078efe00 */
[----:B------:R-:W-:Y:S02]  /*5680*/  LEA R2, P2, R3, R16, 0x1 ;  /* 0x0000001003027211 */ /* 0x000fe400078408ff */
[----:B------:R-:W-:Y:S01]  /*5690*/  LOP3.LUT R9, R165, 0x14, R0, 0xfe, !PT ;  /* 0x00000014a5097812 */ /* 0x000fe200078efe00 */
[----:B------:R-:W-:Y:S01]  /*56a0*/  IMAD R11, R6, UR5, RZ ;  /* 0x00000005060b7c24 */ /* 0x000fe2000f8e02ff */
[----:B------:R-:W-:-:S02]  /*56b0*/  LEA.HI.X.SX32 R3, R3, R18, 0x1, P2 ;  /* 0x0000001203037211 */ /* 0x000fc400010f0eff */
[----:B------:R-:W-:Y:S01]  /*56c0*/  LEA.HI.X.SX32 R5, R5, R18, 0x1, P3 ;  /* 0x0000001205057211 */ /* 0x000fe200018f0eff */
[----:B------:R-:W-:Y:S01]  /*56d0*/  IMAD R12, R9, UR5, RZ ;  /* 0x00000005090c7c24 */ /* 0x000fe2000f8e02ff */
[----:B------:R-:W-:Y:S02]  /*56e0*/  LOP3.LUT R0, R165, 0x8, R0, 0xfe, !PT ;  /* 0x00000008a5007812 */ /* 0x000fe400078efe00 */
[----:B------:R-:W-:Y:S01]  /*56f0*/  ISETP.LT.AND P3, PT, R6, UR9, !P0 ;  /* 0x0000000906007c0c */ /* 0x000fe2000c761270 */
[----:B------:R-:W0:Y:S01]  /*5700*/  LDS R17, [R8+UR4] ;  /* 0x0000000408117984 */ /* 0x000e220008000800 */
[C---:B------:R-:W-:Y:S01]  /*5710*/  ISETP.LT.AND P5, PT, R0.reuse, UR9, !P0 ;  /* 0x0000000900007c0c */ /* 0x040fe2000c7a1270 */
[----:B------:R-:W-:Y:S02]  /*5720*/  IMAD R0, R0, UR5, RZ ;  /* 0x0000000500007c24 */ /* 0x000fe4000f8e02ff */
[----:B------:R-:W1:Y:S03]  /*5730*/  LDS R21, [R10+UR4] ;  /* 0x000000040a157984 */ /* 0x000e660008000800 */
[----:B------:R-:W-:Y:S01]  /*5740*/  LEA R6, P6, R0, R16, 0x1 ;  /* 0x0000001000067211 */ /* 0x000fe200078c08ff */
[----:B------:R-:W2:Y:S04]  /*5750*/  LDS R19, [R8+UR4+0x80] ;  /* 0x0000800408137984 */ /* 0x000ea80008000800 */
[----:B------:R3:W4:Y:S02]  /*5760*/  LDS R23, [R10+UR4+0x80] ;  /* 0x000080040a177984 */ /* 0x0007240008000800 */
[----:B---3--:R-:W-:-:S02]  /*5770*/  IMAD R10, R7, UR5, RZ ;  /* 0x00000005070a7c24 */ /* 0x008fc4000f8e02ff */
[----:B0-----:R0:W-:Y:S04]  /*5780*/  @P1 STG.E.U16 desc[UR12][R2.64], R17 ;  /* 0x0000001102001986 */ /* 0x0011e8000c10150c */
[----:B-1----:R1:W-:Y:S01]  /*5790*/  @P4 STG.E.U16 desc[UR12][R4.64], R21 ;  /* 0x0000001504004986 */ /* 0x0023e2000c10150c */
[----:B------:R-:W-:Y:S02]  /*57a0*/  ISETP.LT.AND P4, PT, R7, UR9, !P0 ;  /* 0x0000000907007c0c */ /* 0x000fe4000c781270 */
[----:B------:R-:W-:Y:S02]  /*57b0*/  LEA.HI.X.SX32 R7, R0, R18, 0x1, P6 ;  /* 0x0000001200077211 */ /* 0x000fe400030f0eff */
[-C--:B------:R-:W-:Y:S02]  /*57c0*/  LEA R8, P6, R12, R16.reuse, 0x1 ;  /* 0x000000100c087211 */ /* 0x080fe400078c08ff */
[----:B--2---:R-:W-:Y:S01]  /*57d0*/  PRMT R0, R19, 0x7632, R0 ;  /* 0x0000763213007816 */ /* 0x004fe20000000000 */
[----:B------:R2:W-:Y:S01]  /*57e0*/  @P5 STG.E.U16 desc[UR12][R6.64], R19 ;  /* 0x0000001306005986 */ /* 0x0005e2000c10150c */
[----:B0-----:R-:W-:-:S02]  /*57f0*/  LEA R2, P1, R10, R16, 0x1 ;  /* 0x000000100a027211 */ /* 0x001fc400078208ff */
[----:B------:R-:W-:Y:S02]  /*5800*/  PRMT R17, R17, 0x7632, R17 ;  /* 0x0000763211117816 */ /* 0x000fe40000000011 */
[C---:B-1----:R-:W-:Y:S02]  /*5810*/  LEA R4, P2, R11.reuse, R16, 0x1 ;  /* 0x000000100b047211 */ /* 0x042fe400078408ff */
[----:B------:R-:W-:Y:S02]  /*5820*/  LEA.HI.X.SX32 R3, R10, R18, 0x1, P1 ;  /* 0x000000120a037211 */ /* 0x000fe400008f0eff */
[----:B------:R-:W-:Y:S02]  /*5830*/  LEA R10, P1, R14, R16, 0x1 ;  /* 0x000000100e0a7211 */ /* 0x000fe400078208ff */
[----:B------:R-:W-:Y:S01]  /*5840*/  LEA.HI.X.SX32 R5, R11, R18, 0x1, P2 ;  /* 0x000000120b057211 */ /* 0x000fe200010f0eff */
[----:B----4-:R2:W-:Y:S01]  /*5850*/  @P4 STG.E.U16 desc[UR12][R2.64], R23 ;  /* 0x0000001702004986 */ /* 0x0105e2000c10150c */
[----:B------:R-:W-:-:S02]  /*5860*/  ISETP.LT.AND P2, PT, R9, UR9, !P0 ;  /* 0x0000000909007c0c */ /* 0x000fc4000c741270 */
[-C--:B------:R-:W-:Y:S01]  /*5870*/  LEA.HI.X.SX32 R11, R14, R18.reuse, 0x1, P1 ;  /* 0x000000120e0b7211 */ /* 0x080fe200008f0eff */
[----:B------:R2:W-:Y:S01]  /*5880*/  @P3 STG.E.U16 desc[UR12][R4.64], R17 ;  /* 0x0000001104003986 */ /* 0x0005e2000c10150c */
[----:B------:R-:W-:Y:S02]  /*5890*/  ISETP.LT.AND P1, PT, R13, UR9, !P0 ;  /* 0x000000090d007c0c */ /* 0x000fe4000c721270 */
[----:B------:R-:W-:Y:S02]  /*58a0*/  ISETP.LT.AND P0, PT, R20, UR9, !P0 ;  /* 0x0000000914007c0c */ /* 0x000fe4000c701270 */
[----:B------:R-:W-:Y:S02]  /*58b0*/  LEA.HI.X.SX32 R9, R12, R18, 0x1, P6 ;  /* 0x000000120c097211 */ /* 0x000fe400030f0eff */
[----:B------:R-:W-:Y:S02]  /*58c0*/  PRMT R21, R21, 0x7632, R21 ;  /* 0x0000763215157816 */ /* 0x000fe40000000015 */
[----:B------:R-:W-:-:S03]  /*58d0*/  LEA R12, P6, R15, R16, 0x1 ;  /* 0x000000100f0c7211 */ /* 0x000fc600078c08ff */
[----:B------:R2:W-:Y:S01]  /*58e0*/  @P2 STG.E.U16 desc[UR12][R8.64], R21 ;  /* 0x0000001508002986 */ /* 0x0005e2000c10150c */
[----:B------:R-:W-:-:S03]  /*58f0*/  LEA.HI.X.SX32 R13, R15, R18, 0x1, P6 ;  /* 0x000000120f0d7211 */ /* 0x000fc600030f0eff */
[----:B------:R2:W-:Y:S01]  /*5900*/  @P1 STG.E.U16 desc[UR12][R10.64], R0 ;  /* 0x000000000a001986 */ /* 0x0005e2000c10150c */
[----:B------:R-:W-:Y:S05]  /*5910*/  @!P0 EXIT ;  /* 0x000000000000894d */ /* 0x000fea0003800000 */
[----:B--2---:R-:W-:-:S05]  /*5920*/  PRMT R6, R23, 0x7632, R6 ;  /* 0x0000763217067816 */ /* 0x004fca0000000006 */
[----:B------:R-:W-:Y:S01]  /*5930*/  STG.E.U16 desc[UR12][R12.64], R6 ;  /* 0x000000060c007986 */ /* 0x000fe2000c10150c */
[----:B------:R-:W-:Y:S05]  /*5940*/  EXIT ;  /* 0x000000000000794d */ /* 0x000fea0003800000 */
.L_x_2:
[----:B------:R-:W-:-:S00]  /*5950*/  BRA `(.L_x_2) ;  /* 0xfffffffc00fc7947 */ /* 0x000fc0000383ffff */
[----:B------:R-:W-:-:S00]  /*5960*/  NOP ;  /* 0x0000000000007918 */ /* 0x000fc00000000000 */
        /* <DEDUP_REMOVED lines=9> */
.L_x_3:


//--------------------- .nv.shared.matmul_kernel  --------------------------
	.section	.nv.shared.matmul_kernel,"aw",@nobits
	.sectionflags	@""
	.align	16
	.zero		1024


//--------------------- .nv.shared.reserved.0     --------------------------
	.section	.nv.shared.reserved.0,"aw",@nobits
	.weak		__nv_reservedSMEM_offset_0_alias
	.size		__nv_reservedSMEM_offset_0_alias, 0, 0
	.other		__nv_reservedSMEM_offset_0_alias,@"STO_CUDA_RESERVED_SHARED STV_DEFAULT"
__nv_reservedSMEM_offset_0_alias:
	.zero		0


//--------------------- .nv.constant0.matmul_kernel --------------------------
	.section	.nv.constant0.matmul_kernel,"a",@progbits
	.sectionflags	@""
	.align	4
.nv.constant0.matmul_kernel:
	.zero		608


//--------------------- SYMBOLS --------------------------

	.type		.nv.reservedSmem.offset0,@object
	.size		.nv.reservedSmem.offset0,0x4
